// auto-generated by cutlass_sweep.gemm — config: {"arch": "sm_90", "cluster_m": 4, "cluster_n": 4, "dtype": "fp16", "dtype_b": "fp16", "layout": "nn", "stages": 7, "tile_k": 64, "tile_m": 128, "tile_n": 128}
#include "cutlass/cutlass.h"
#include "cutlass/gemm/collective/collective_builder.hpp"
#include "cutlass/gemm/device/gemm_universal_adapter.h"
#include "cutlass/gemm/kernel/gemm_universal.hpp"
#include "cutlass/epilogue/collective/collective_builder.hpp"

using ElemA = cutlass::half_t;
using ElemB = cutlass::half_t;
using ElemCD = cutlass::half_t;
using Acc  = float;
using TileShape    = cute::Shape<cute::_128, cute::_128, cute::_64>;
using ClusterShape = cute::Shape<cute::_4, cute::_4, cute::_1>;

using CollectiveEpilogue = typename cutlass::epilogue::collective::CollectiveBuilder<
    cutlass::arch::Sm90, cutlass::arch::OpClassTensorOp,
    TileShape, ClusterShape,
    cutlass::epilogue::collective::EpilogueTileAuto,
    Acc, Acc,
    ElemCD, cutlass::layout::RowMajor, 128 / cutlass::sizeof_bits<ElemCD>::value,
    ElemCD, cutlass::layout::RowMajor, 128 / cutlass::sizeof_bits<ElemCD>::value,
    cutlass::epilogue::collective::EpilogueScheduleAuto
  >::CollectiveOp;

using CollectiveMainloop = typename cutlass::gemm::collective::CollectiveBuilder<
    cutlass::arch::Sm90, cutlass::arch::OpClassTensorOp,
    ElemA, cutlass::layout::RowMajor, 128 / cutlass::sizeof_bits<ElemA>::value,
    ElemB, cutlass::layout::RowMajor, 128 / cutlass::sizeof_bits<ElemB>::value,
    Acc,
    TileShape, ClusterShape,
    cutlass::gemm::collective::StageCount<7>,
    cutlass::gemm::collective::KernelScheduleAuto
  >::CollectiveOp;

using GemmKernel = cutlass::gemm::kernel::GemmUniversal<
    cute::Shape<int,int,int,int>,
    CollectiveMainloop,
    CollectiveEpilogue
>;
using Gemm = cutlass::gemm::device::GemmUniversalAdapter<GemmKernel>;

// Force the device kernel symbol into the cubin without needing a host main.
auto* _anchor = &cutlass::device_kernel<GemmKernel>;


// ===== COMPILED SASS (sm_90a) =====

	.target	sm_90a

	.elftype	@"ET_EXEC"


//--------------------- .note.nv.tkinfo           --------------------------
	.section	.note.nv.tkinfo,"",@"SHT_NOTE"
	.sectionflags	@"SHF_NOTE_NV_TKINFO"
	.tkinfo
        /*0018*/ 	.word	0x00000002
        /*0030*/ 	.string	""
        /*0030*/ 	.string	"ptxas"
        /*0030*/ 	.string	"Cuda compilation tools, release 13.0, V13.0.88"
        /*0030*/ 	.string	"Build cuda_13.0.r13.0/compiler.36424714_0"
        /*0030*/ 	.string	"-arch sm_90a -m 64 "



//--------------------- .note.nv.cuinfo           --------------------------
	.section	.note.nv.cuinfo,"",@"SHT_NOTE"
	.sectionflags	@"SHF_NOTE_NV_CUINFO"
        /*0018*/ 	.short	0x0002
        /*001a*/ 	.short	0x005a
        /*001c*/ 	.short	0x0082
	.zero		2


//--------------------- .nv.info                  --------------------------
	.section	.nv.info,"",@"SHT_CUDA_INFO"
	.align	4


	//----- nvinfo : EIATTR_REGCOUNT
	.align		4
        /*0000*/ 	.byte	0x04, 0x2f
        /*0002*/ 	.short	(.L_15 - .L_14)
	.align		4
.L_14:
        /*0004*/ 	.word	index@(_ZN7cutlass13device_kernelINS_4gemm6kernel13GemmUniversalIN4cute5tupleIJiiiiEEENS1_10collective13CollectiveMmaINS1_34MainloopSm90TmaGmmaWarpSpecializedILi7ENS5_IJNS4_1CILi4EEESB_NSA_ILi1EEEEEENS1_35KernelTmaWarpSpecializedCooperativeEEENS5_IJNSA_ILi128EEESG_NSA_ILi64EEEEEENS_6half_tENS5_IJlSC_lEEESJ_NS5_IJSC_llEEENS4_8TiledMMAINS4_8MMA_AtomIJNS4_4SM904GMMA26MMA_64x128x16_F32F16F16_SSILNSP_5MajorE0ELSR_1ELNSP_7ScaleInE1ELSS_1EEEEEENS4_6LayoutINS5_IJNSA_ILi2EEESC_SC_EEENS5_IJSC_NSA_ILi0EEESY_EEEEENS5_IJNS4_10UnderscoreES11_S11_EEEEENS4_23SM90_TMA_LOAD_MULTICASTENS4_14ComposedLayoutINS4_7SwizzleILi3ELi4ELi3EEENS4_18smem_ptr_flag_bitsILi16EEENSV_INS5_IJNSA_ILi8EEESH_EEENS5_IJSH_SC_EEEEEEEvNS4_8identityES14_NS15_IS17_S19_NSV_INS5_IJSH_S1A_EEENS5_IJSC_SH_EEEEEEEvS1F_EENS_8epilogue10collective6detail29Sm90TmaWarpSpecializedAdapterINS1M_15DefaultEpilogueISJ_SK_SK_NS1L_6thread17LinearCombinationISJ_Li1EffLNS1Q_9ScaleType4KindE0ELNS_15FloatRoundStyleE2ESJ_EENS1_15EpilogueDefaultEEEEEvvEEEEvNT_6ParamsE)
        /*0008*/ 	.word	0x000000a8


	//----- nvinfo : EIATTR_FRAME_SIZE
	.align		4
.L_15:
        /*000c*/ 	.byte	0x04, 0x11
        /*000e*/ 	.short	(.L_17 - .L_16)
	.align		4
.L_16:
        /*0010*/ 	.word	index@(_ZN7cutlass13device_kernelINS_4gemm6kernel13GemmUniversalIN4cute5tupleIJiiiiEEENS1_10collective13CollectiveMmaINS1_34MainloopSm90TmaGmmaWarpSpecializedILi7ENS5_IJNS4_1CILi4EEESB_NSA_ILi1EEEEEENS1_35KernelTmaWarpSpecializedCooperativeEEENS5_IJNSA_ILi128EEESG_NSA_ILi64EEEEEENS_6half_tENS5_IJlSC_lEEESJ_NS5_IJSC_llEEENS4_8TiledMMAINS4_8MMA_AtomIJNS4_4SM904GMMA26MMA_64x128x16_F32F16F16_SSILNSP_5MajorE0ELSR_1ELNSP_7ScaleInE1ELSS_1EEEEEENS4_6LayoutINS5_IJNSA_ILi2EEESC_SC_EEENS5_IJSC_NSA_ILi0EEESY_EEEEENS5_IJNS4_10UnderscoreES11_S11_EEEEENS4_23SM90_TMA_LOAD_MULTICASTENS4_14ComposedLayoutINS4_7SwizzleILi3ELi4ELi3EEENS4_18smem_ptr_flag_bitsILi16EEENSV_INS5_IJNSA_ILi8EEESH_EEENS5_IJSH_SC_EEEEEEEvNS4_8identityES14_NS15_IS17_S19_NSV_INS5_IJSH_S1A_EEENS5_IJSC_SH_EEEEEEEvS1F_EENS_8epilogue10collective6detail29Sm90TmaWarpSpecializedAdapterINS1M_15DefaultEpilogueISJ_SK_SK_NS1L_6thread17LinearCombinationISJ_Li1EffLNS1Q_9ScaleType4KindE0ELNS_15FloatRoundStyleE2ESJ_EENS1_15EpilogueDefaultEEEEEvvEEEEvNT_6ParamsE)
        /*0014*/ 	.word	0x00000000


	//----- nvinfo : EIATTR_MIN_STACK_SIZE
	.align		4
.L_17:
        /*0018*/ 	.byte	0x04, 0x12
        /*001a*/ 	.short	(.L_19 - .L_18)
	.align		4
.L_18:
        /*001c*/ 	.word	index@(_ZN7cutlass13device_kernelINS_4gemm6kernel13GemmUniversalIN4cute5tupleIJiiiiEEENS1_10collective13CollectiveMmaINS1_34MainloopSm90TmaGmmaWarpSpecializedILi7ENS5_IJNS4_1CILi4EEESB_NSA_ILi1EEEEEENS1_35KernelTmaWarpSpecializedCooperativeEEENS5_IJNSA_ILi128EEESG_NSA_ILi64EEEEEENS_6half_tENS5_IJlSC_lEEESJ_NS5_IJSC_llEEENS4_8TiledMMAINS4_8MMA_AtomIJNS4_4SM904GMMA26MMA_64x128x16_F32F16F16_SSILNSP_5MajorE0ELSR_1ELNSP_7ScaleInE1ELSS_1EEEEEENS4_6LayoutINS5_IJNSA_ILi2EEESC_SC_EEENS5_IJSC_NSA_ILi0EEESY_EEEEENS5_IJNS4_10UnderscoreES11_S11_EEEEENS4_23SM90_TMA_LOAD_MULTICASTENS4_14ComposedLayoutINS4_7SwizzleILi3ELi4ELi3EEENS4_18smem_ptr_flag_bitsILi16EEENSV_INS5_IJNSA_ILi8EEESH_EEENS5_IJSH_SC_EEEEEEEvNS4_8identityES14_NS15_IS17_S19_NSV_INS5_IJSH_S1A_EEENS5_IJSC_SH_EEEEEEEvS1F_EENS_8epilogue10collective6detail29Sm90TmaWarpSpecializedAdapterINS1M_15DefaultEpilogueISJ_SK_SK_NS1L_6thread17LinearCombinationISJ_Li1EffLNS1Q_9ScaleType4KindE0ELNS_15FloatRoundStyleE2ESJ_EENS1_15EpilogueDefaultEEEEEvvEEEEvNT_6ParamsE)
        /*0020*/ 	.word	0x00000000
.L_19:


//--------------------- .nv.compat                --------------------------
	.section	.nv.compat,"",@"SHT_CUDA_COMPAT_INFO"
	.align	4
        /*0000*/ 	.byte	0x02, 0x09, 0x01, 0x00, 0x02, 0x02, 0x04, 0x00, 0x02, 0x05, 0x05, 0x00, 0x03, 0x07, 0x01, 0x01
        /*0010*/ 	.byte	0x02, 0x03, 0x01, 0x00, 0x02, 0x06, 0x01, 0x00, 0x04, 0x0b, 0x08, 0x00, 0x00, 0x00, 0x00, 0x00
        /*0020*/ 	.byte	0x00, 0x00, 0x00, 0x00


//--------------------- .nv.info._ZN7cutlass13device_kernelINS_4gemm6kernel13GemmUniversalIN4cute5tupleIJiiiiEEENS1_10collective13CollectiveMmaINS1_34MainloopSm90TmaGmmaWarpSpecializedILi7ENS5_IJNS4_1CILi4EEESB_NSA_ILi1EEEEEENS1_35KernelTmaWarpSpecializedCooperativeEEENS5_IJNSA_ILi128EEESG_NSA_ILi64EEEEEENS_6half_tENS5_IJlSC_lEEESJ_NS5_IJSC_llEEENS4_8TiledMMAINS4_8MMA_AtomIJNS4_4SM904GMMA26MMA_64x128x16_F32F16F16_SSILNSP_5MajorE0ELSR_1ELNSP_7ScaleInE1ELSS_1EEEEEENS4_6LayoutINS5_IJNSA_ILi2EEESC_SC_EEENS5_IJSC_NSA_ILi0EEESY_EEEEENS5_IJNS4_10UnderscoreES11_S11_EEEEENS4_23SM90_TMA_LOAD_MULTICASTENS4_14ComposedLayoutINS4_7SwizzleILi3ELi4ELi3EEENS4_18smem_ptr_flag_bitsILi16EEENSV_INS5_IJNSA_ILi8EEESH_EEENS5_IJSH_SC_EEEEEEEvNS4_8identityES14_NS15_IS17_S19_NSV_INS5_IJSH_S1A_EEENS5_IJSC_SH_EEEEEEEvS1F_EENS_8epilogue10collective6detail29Sm90TmaWarpSpecializedAdapterINS1M_15DefaultEpilogueISJ_SK_SK_NS1L_6thread17LinearCombinationISJ_Li1EffLNS1Q_9ScaleType4KindE0ELNS_15FloatRoundStyleE2ESJ_EENS1_15EpilogueDefaultEEEEEvvEEEEvNT_6ParamsE --------------------------
	.section	.nv.info._ZN7cutlass13device_kernelINS_4gemm6kernel13GemmUniversalIN4cute5tupleIJiiiiEEENS1_10collective13CollectiveMmaINS1_34MainloopSm90TmaGmmaWarpSpecializedILi7ENS5_IJNS4_1CILi4EEESB_NSA_ILi1EEEEEENS1_35KernelTmaWarpSpecializedCooperativeEEENS5_IJNSA_ILi128EEESG_NSA_ILi64EEEEEENS_6half_tENS5_IJlSC_lEEESJ_NS5_IJSC_llEEENS4_8TiledMMAINS4_8MMA_AtomIJNS4_4SM904GMMA26MMA_64x128x16_F32F16F16_SSILNSP_5MajorE0ELSR_1ELNSP_7ScaleInE1ELSS_1EEEEEENS4_6LayoutINS5_IJNSA_ILi2EEESC_SC_EEENS5_IJSC_NSA_ILi0EEESY_EEEEENS5_IJNS4_10UnderscoreES11_S11_EEEEENS4_23SM90_TMA_LOAD_MULTICASTENS4_14ComposedLayoutINS4_7SwizzleILi3ELi4ELi3EEENS4_18smem_ptr_flag_bitsILi16EEENSV_INS5_IJNSA_ILi8EEESH_EEENS5_IJSH_SC_EEEEEEEvNS4_8identityES14_NS15_IS17_S19_NSV_INS5_IJSH_S1A_EEENS5_IJSC_SH_EEEEEEEvS1F_EENS_8epilogue10collective6detail29Sm90TmaWarpSpecializedAdapterINS1M_15DefaultEpilogueISJ_SK_SK_NS1L_6thread17LinearCombinationISJ_Li1EffLNS1Q_9ScaleType4KindE0ELNS_15FloatRoundStyleE2ESJ_EENS1_15EpilogueDefaultEEEEEvvEEEEvNT_6ParamsE,"",@"SHT_CUDA_INFO"
	.sectionflags	@""
	.align	4


	//----- nvinfo : EIATTR_CUDA_API_VERSION
	.align		4
        /*0000*/ 	.byte	0x04, 0x37
        /*0002*/ 	.short	(.L_21 - .L_20)
.L_20:
        /*0004*/ 	.word	0x00000082


	//----- nvinfo : EIATTR_KPARAM_INFO
	.align		4
.L_21:
        /*0008*/ 	.byte	0x04, 0x17
        /*000a*/ 	.short	(.L_23 - .L_22)
.L_22:
        /*000c*/ 	.word	0x00000000
        /*0010*/ 	.short	0x0000
        /*0012*/ 	.short	0x0070
        /*0014*/ 	.byte	0x00, 0xf0, 0x01, 0x10


	//----- nvinfo : EIATTR_SPARSE_MMA_MASK
	.align		4
.L_23:
        /*0018*/ 	.byte	0x03, 0x50
        /*001a*/ 	.short	0x0000


	//----- nvinfo : EIATTR_MAXREG_COUNT
	.align		4
        /*001c*/ 	.byte	0x03, 0x1b
        /*001e*/ 	.short	0x00a8


	//----- nvinfo : EIATTR_NUM_BARRIERS
	.align		4
        /*0020*/ 	.byte	0x02, 0x4c
        /*0022*/ 	.byte	0x01
	.zero		1


	//----- nvinfo : EIATTR_EXTERNS
	.align		4
        /*0024*/ 	.byte	0x04, 0x0f
        /*0026*/ 	.short	(.L_25 - .L_24)


	//   ....[0]....
	.align		4
.L_24:
        /*0028*/ 	.word	index@(__assertfail)


	//----- nvinfo : EIATTR_MERCURY_ISA_VERSION
	.align		4
.L_25:
        /*002c*/ 	.byte	0x03, 0x5f
        /*002e*/ 	.short	0x0101


	//----- nvinfo : EIATTR_INT_WARP_WIDE_INSTR_OFFSETS
	.align		4
        /*0030*/ 	.byte	0x04, 0x31
        /*0032*/ 	.short	(.L_27 - .L_26)


	//   ....[0]....
.L_26:
        /*0034*/ 	.word	0x00000540


	//   ....[1]....
        /*0038*/ 	.word	0x00000560


	//   ....[2]....
        /*003c*/ 	.word	0x00000710


	//----- nvinfo : EIATTR_COOP_GROUP_MASK_REGIDS
	.align		4
.L_27:
        /*0040*/ 	.byte	0x04, 0x29
        /*0042*/ 	.short	(.L_29 - .L_28)


	//   ....[0]....
.L_28:
        /*0044*/ 	.word	0xffffffff


	//   ....[1]....
        /*0048*/ 	.word	0xffffffff


	//   ....[2]....
        /*004c*/ 	.word	0xffffffff


	//   ....[3]....
        /*0050*/ 	.word	0xffffffff


	//   ....[4]....
        /*0054*/ 	.word	0xffffffff


	//   ....[5]....
        /*0058*/ 	.word	0xffffffff


	//----- nvinfo : EIATTR_COOP_GROUP_INSTR_OFFSETS
	.align		4
.L_29:
        /*005c*/ 	.byte	0x04, 0x28
        /*005e*/ 	.short	(.L_31 - .L_30)


	//   ....[0]....
.L_30:
        /*0060*/ 	.word	0x00000060


	//   ....[1]....
        /*0064*/ 	.word	0x00000070


	//   ....[2]....
        /*0068*/ 	.word	0x00000130


	//   ....[3]....
        /*006c*/ 	.word	0x00000360


	//   ....[4]....
        /*0070*/ 	.word	0x00000880


	//   ....[5]....
        /*0074*/ 	.word	0x00001500


	//----- nvinfo : EIATTR_REG_RECONFIG
	.align		4
.L_31:
        /*0078*/ 	.byte	0x01, 0x54
	.zero		2


	//----- nvinfo : EIATTR_SYSCALL_OFFSETS
	.align		4
        /*007c*/ 	.byte	0x04, 0x46
        /*007e*/ 	.short	(.L_33 - .L_32)


	//   ....[0]....
.L_32:
        /*0080*/ 	.word	0x000016f0


	//----- nvinfo : EIATTR_MBARRIER_INSTR_OFFSETS
	.align		4
.L_33:
        /*0084*/ 	.byte	0x04, 0x39
        /*0086*/ 	.short	(.L_35 - .L_34)


	//   ....[0]....
.L_34:
        /*0088*/ 	.word	0x00000250
        /*008c*/ 	.word	0x000000ff
        /*0090*/ 	.word	0x00000000
        /*0094*/ 	.short	0x0100
        /*0096*/ 	.byte	0x08
	.zero		1


	//   ....[1]....
        /*0098*/ 	.word	0x00000260
        /*009c*/ 	.word	0x000000ff
        /*00a0*/ 	.word	0x00000038
        /*00a4*/ 	.short	0x0100
        /*00a6*/ 	.byte	0x08
	.zero		1


	//   ....[2]....
        /*00a8*/ 	.word	0x00000270
        /*00ac*/ 	.word	0x000000ff
        /*00b0*/ 	.word	0x00000008
        /*00b4*/ 	.short	0x0100
        /*00b6*/ 	.byte	0x08
	.zero		1


	//   ....[3]....
        /*00b8*/ 	.word	0x00000280
        /*00bc*/ 	.word	0x000000ff
        /*00c0*/ 	.word	0x00000040
        /*00c4*/ 	.short	0x0100
        /*00c6*/ 	.byte	0x08
	.zero		1


	//   ....[4]....
        /*00c8*/ 	.word	0x00000290
        /*00cc*/ 	.word	0x000000ff
        /*00d0*/ 	.word	0x00000010
        /*00d4*/ 	.short	0x0100
        /*00d6*/ 	.byte	0x08
	.zero		1


	//   ....[5]....
        /*00d8*/ 	.word	0x000002a0
        /*00dc*/ 	.word	0x000000ff
        /*00e0*/ 	.word	0x00000048
        /*00e4*/ 	.short	0x0100
        /*00e6*/ 	.byte	0x08
	.zero		1


	//   ....[6]....
        /*00e8*/ 	.word	0x000002b0
        /*00ec*/ 	.word	0x000000ff
        /*00f0*/ 	.word	0x00000018
        /*00f4*/ 	.short	0x0100
        /*00f6*/ 	.byte	0x08
	.zero		1


	//   ....[7]....
        /*00f8*/ 	.word	0x000002c0
        /*00fc*/ 	.word	0x000000ff
        /*0100*/ 	.word	0x00000050
        /*0104*/ 	.short	0x0100
        /*0106*/ 	.byte	0x08
	.zero		1


	//   ....[8]....
        /*0108*/ 	.word	0x000002d0
        /*010c*/ 	.word	0x000000ff
        /*0110*/ 	.word	0x00000020
        /*0114*/ 	.short	0x0100
        /*0116*/ 	.byte	0x08
	.zero		1


	//   ....[9]....
        /*0118*/ 	.word	0x000002e0
        /*011c*/ 	.word	0x000000ff
        /*0120*/ 	.word	0x00000058
        /*0124*/ 	.short	0x0100
        /*0126*/ 	.byte	0x08
	.zero		1


	//   ....[10]....
        /*0128*/ 	.word	0x000002f0
        /*012c*/ 	.word	0x000000ff
        /*0130*/ 	.word	0x00000028
        /*0134*/ 	.short	0x0100
        /*0136*/ 	.byte	0x08
	.zero		1


	//   ....[11]....
        /*0138*/ 	.word	0x00000300
        /*013c*/ 	.word	0x000000ff
        /*0140*/ 	.word	0x00000060
        /*0144*/ 	.short	0x0100
        /*0146*/ 	.byte	0x08
	.zero		1


	//   ....[12]....
        /*0148*/ 	.word	0x00000310
        /*014c*/ 	.word	0x000000ff
        /*0150*/ 	.word	0x00000030
        /*0154*/ 	.short	0x0100
        /*0156*/ 	.byte	0x08
	.zero		1


	//   ....[13]....
        /*0158*/ 	.word	0x00000320
        /*015c*/ 	.word	0x000000ff
        /*0160*/ 	.word	0x00000068
        /*0164*/ 	.short	0x0100
        /*0166*/ 	.byte	0x08
	.zero		1


	//   ....[14]....
        /*0168*/ 	.word	0x00000790
        /*016c*/ 	.word	0x000000ff
        /*0170*/ 	.word	0x00000080
        /*0174*/ 	.short	0x0100
        /*0176*/ 	.byte	0x06
	.zero		1


	//   ....[15]....
        /*0178*/ 	.word	0x00000830
        /*017c*/ 	.word	0x000000ff
        /*0180*/ 	.word	0x00000088
        /*0184*/ 	.short	0x0100
        /*0186*/ 	.byte	0x06
	.zero		1


	//   ....[16]....
        /*0188*/ 	.word	0x000017b0
        /*018c*/ 	.word	0x00000003
        /*0190*/ 	.word	0x00000000
        /*0194*/ 	.short	0x010a
        /*0196*/ 	.byte	0x3f
	.zero		1


	//   ....[17]....
        /*0198*/ 	.word	0x00001810
        /*019c*/ 	.word	0x00000003
        /*01a0*/ 	.word	0x00000000
        /*01a4*/ 	.short	0x010a
        /*01a6*/ 	.byte	0x3f
	.zero		1


	//   ....[18]....
        /*01a8*/ 	.word	0x00001b90
        /*01ac*/ 	.word	0x00000005
        /*01b0*/ 	.word	0x00000000
        /*01b4*/ 	.short	0x010a
        /*01b6*/ 	.byte	0x3f
	.zero		1


	//   ....[19]....
        /*01b8*/ 	.word	0x00001bd0
        /*01bc*/ 	.word	0x00000005
        /*01c0*/ 	.word	0x00000000
        /*01c4*/ 	.short	0x010a
        /*01c6*/ 	.byte	0x3f
	.zero		1


	//   ....[20]....
        /*01c8*/ 	.word	0x00001e30
        /*01cc*/ 	.word	0x00000004
        /*01d0*/ 	.word	0x00000000
        /*01d4*/ 	.short	0x0101
        /*01d6*/ 	.byte	0x3f
	.zero		1


	//   ....[21]....
        /*01d8*/ 	.word	0x00002050
        /*01dc*/ 	.word	0x00000000
        /*01e0*/ 	.word	0x00000000
        /*01e4*/ 	.short	0x0101
        /*01e6*/ 	.byte	0x3f
	.zero		1


	//   ....[22]....
        /*01e8*/ 	.word	0x00007300
        /*01ec*/ 	.word	0x00000015
        /*01f0*/ 	.word	0x00000038
        /*01f4*/ 	.short	0x010a
        /*01f6*/ 	.byte	0x3f
	.zero		1


	//   ....[23]....
        /*01f8*/ 	.word	0x00007780
        /*01fc*/ 	.word	0x00000006
        /*0200*/ 	.word	0x00000088
        /*0204*/ 	.short	0x0101
        /*0206*/ 	.byte	0x3f
	.zero		1


	//   ....[24]....
        /*0208*/ 	.word	0x00007e80
        /*020c*/ 	.word	0x00000007
        /*0210*/ 	.word	0x00000000
        /*0214*/ 	.short	0x010a
        /*0216*/ 	.byte	0x3f
	.zero		1


	//   ....[25]....
        /*0218*/ 	.word	0x00007f00
        /*021c*/ 	.word	0x00000008
        /*0220*/ 	.word	0x00000000
        /*0224*/ 	.short	0x010a
        /*0226*/ 	.byte	0x3f
	.zero		1


	//   ....[26]....
        /*0228*/ 	.word	0x00007f90
        /*022c*/ 	.word	0x00000009
        /*0230*/ 	.word	0x00000000
        /*0234*/ 	.short	0x010a
        /*0236*/ 	.byte	0x3f
	.zero		1


	//   ....[27]....
        /*0238*/ 	.word	0x00008020
        /*023c*/ 	.word	0x00000008
        /*0240*/ 	.word	0x00000000
        /*0244*/ 	.short	0x010a
        /*0246*/ 	.byte	0x3f
	.zero		1


	//   ....[28]....
        /*0248*/ 	.word	0x000080b0
        /*024c*/ 	.word	0x00000009
        /*0250*/ 	.word	0x00000000
        /*0254*/ 	.short	0x010a
        /*0256*/ 	.byte	0x3f
	.zero		1


	//   ....[29]....
        /*0258*/ 	.word	0x00008140
        /*025c*/ 	.word	0x00000006
        /*0260*/ 	.word	0x00000000
        /*0264*/ 	.short	0x010a
        /*0266*/ 	.byte	0x3f
	.zero		1


	//   ....[30]....
        /*0268*/ 	.word	0x000081d0
        /*026c*/ 	.word	0x00000003
        /*0270*/ 	.word	0x00000000
        /*0274*/ 	.short	0x010a
        /*0276*/ 	.byte	0x3f
	.zero		1


	//   ....[31]....
        /*0278*/ 	.word	0x00008230
        /*027c*/ 	.word	0x00000003
        /*0280*/ 	.word	0x00000000
        /*0284*/ 	.short	0x010a
        /*0286*/ 	.byte	0x3f
	.zero		1


	//   ....[32]....
        /*0288*/ 	.word	0x00008280
        /*028c*/ 	.word	0x00000005
        /*0290*/ 	.word	0x00000000
        /*0294*/ 	.short	0x010a
        /*0296*/ 	.byte	0x3f
	.zero		1


	//   ....[33]....
        /*0298*/ 	.word	0x00008350
        /*029c*/ 	.word	0x00000015
        /*02a0*/ 	.word	0x00000038
        /*02a4*/ 	.short	0x010a
        /*02a6*/ 	.byte	0x3f
	.zero		1


	//   ....[34]....
        /*02a8*/ 	.word	0x00008420
        /*02ac*/ 	.word	0x00000007
        /*02b0*/ 	.word	0x00000000
        /*02b4*/ 	.short	0x010a
        /*02b6*/ 	.byte	0x3f
	.zero		1


	//   ....[35]....
        /*02b8*/ 	.word	0x00008470
        /*02bc*/ 	.word	0x00000008
        /*02c0*/ 	.word	0x00000000
        /*02c4*/ 	.short	0x010a
        /*02c6*/ 	.byte	0x3f
	.zero		1


	//   ....[36]....
        /*02c8*/ 	.word	0x000084c0
        /*02cc*/ 	.word	0x00000009
        /*02d0*/ 	.word	0x00000000
        /*02d4*/ 	.short	0x010a
        /*02d6*/ 	.byte	0x3f
	.zero		1


	//   ....[37]....
        /*02d8*/ 	.word	0x00008510
        /*02dc*/ 	.word	0x00000008
        /*02e0*/ 	.word	0x00000000
        /*02e4*/ 	.short	0x010a
        /*02e6*/ 	.byte	0x3f
	.zero		1


	//   ....[38]....
        /*02e8*/ 	.word	0x00008560
        /*02ec*/ 	.word	0x00000009
        /*02f0*/ 	.word	0x00000000
        /*02f4*/ 	.short	0x010a
        /*02f6*/ 	.byte	0x3f
	.zero		1


	//   ....[39]....
        /*02f8*/ 	.word	0x000085b0
        /*02fc*/ 	.word	0x00000006
        /*0300*/ 	.word	0x00000000
        /*0304*/ 	.short	0x010a
        /*0306*/ 	.byte	0x3f
	.zero		1


	//----- nvinfo : EIATTR_NUM_MBARRIERS
	.align		4
.L_35:
        /*0308*/ 	.byte	0x03, 0x38
        /*030a*/ 	.short	0x0010


	//----- nvinfo : EIATTR_EXIT_INSTR_OFFSETS
	.align		4
        /*030c*/ 	.byte	0x04, 0x1c
        /*030e*/ 	.short	(.L_37 - .L_36)


	//   ....[0]....
.L_36:
        /*0310*/ 	.word	0x00000a50


	//   ....[1]....
        /*0314*/ 	.word	0x00001260


	//   ....[2]....
        /*0318*/ 	.word	0x00006940


	//   ....[3]....
        /*031c*/ 	.word	0x00006ea0


	//   ....[4]....
        /*0320*/ 	.word	0x00008220


	//----- nvinfo : EIATTR_MAX_THREADS
	.align		4
.L_37:
        /*0324*/ 	.byte	0x04, 0x05
        /*0326*/ 	.short	(.L_39 - .L_38)
.L_38:
        /*0328*/ 	.word	0x00000180
        /*032c*/ 	.word	0x00000001
        /*0330*/ 	.word	0x00000001


	//----- nvinfo : EIATTR_CRS_STACK_SIZE
	.align		4
.L_39:
        /*0334*/ 	.byte	0x04, 0x1e
        /*0336*/ 	.short	(.L_41 - .L_40)
.L_40:
        /*0338*/ 	.word	0x00000000


	//----- nvinfo : EIATTR_CBANK_PARAM_SIZE
	.align		4
.L_41:
        /*033c*/ 	.byte	0x03, 0x19
        /*033e*/ 	.short	0x0470


	//----- nvinfo : EIATTR_PARAM_CBANK
	.align		4
        /*0340*/ 	.byte	0x04, 0x0a
        /*0342*/ 	.short	(.L_43 - .L_42)
	.align		4
.L_42:
        /*0344*/ 	.word	index@(.nv.constant0._ZN7cutlass13device_kernelINS_4gemm6kernel13GemmUniversalIN4cute5tupleIJiiiiEEENS1_10collective13CollectiveMmaINS1_34MainloopSm90TmaGmmaWarpSpecializedILi7ENS5_IJNS4_1CILi4EEESB_NSA_ILi1EEEEEENS1_35KernelTmaWarpSpecializedCooperativeEEENS5_IJNSA_ILi128EEESG_NSA_ILi64EEEEEENS_6half_tENS5_IJlSC_lEEESJ_NS5_IJSC_llEEENS4_8TiledMMAINS4_8MMA_AtomIJNS4_4SM904GMMA26MMA_64x128x16_F32F16F16_SSILNSP_5MajorE0ELSR_1ELNSP_7ScaleInE1ELSS_1EEEEEENS4_6LayoutINS5_IJNSA_ILi2EEESC_SC_EEENS5_IJSC_NSA_ILi0EEESY_EEEEENS5_IJNS4_10UnderscoreES11_S11_EEEEENS4_23SM90_TMA_LOAD_MULTICASTENS4_14ComposedLayoutINS4_7SwizzleILi3ELi4ELi3EEENS4_18smem_ptr_flag_bitsILi16EEENSV_INS5_IJNSA_ILi8EEESH_EEENS5_IJSH_SC_EEEEEEEvNS4_8identityES14_NS15_IS17_S19_NSV_INS5_IJSH_S1A_EEENS5_IJSC_SH_EEEEEEEvS1F_EENS_8epilogue10collective6detail29Sm90TmaWarpSpecializedAdapterINS1M_15DefaultEpilogueISJ_SK_SK_NS1L_6thread17LinearCombinationISJ_Li1EffLNS1Q_9ScaleType4KindE0ELNS_15FloatRoundStyleE2ESJ_EENS1_15EpilogueDefaultEEEEEvvEEEEvNT_6ParamsE)
        /*0348*/ 	.short	0x0210
        /*034a*/ 	.short	0x0470


	//----- nvinfo : EIATTR_SW_WAR
	.align		4
.L_43:
        /*034c*/ 	.byte	0x04, 0x36
        /*034e*/ 	.short	(.L_45 - .L_44)
.L_44:
        /*0350*/ 	.word	0x00000008
.L_45:


//--------------------- .nv.callgraph             --------------------------
	.section	.nv.callgraph,"",@"SHT_CUDA_CALLGRAPH"
	.align	4
	.sectionentsize	8
	.align		4
        /*0000*/ 	.word	0x00000000
	.align		4
        /*0004*/ 	.word	0xffffffff
	.align		4
        /*0008*/ 	.word	index@(_ZN7cutlass13device_kernelINS_4gemm6kernel13GemmUniversalIN4cute5tupleIJiiiiEEENS1_10collective13CollectiveMmaINS1_34MainloopSm90TmaGmmaWarpSpecializedILi7ENS5_IJNS4_1CILi4EEESB_NSA_ILi1EEEEEENS1_35KernelTmaWarpSpecializedCooperativeEEENS5_IJNSA_ILi128EEESG_NSA_ILi64EEEEEENS_6half_tENS5_IJlSC_lEEESJ_NS5_IJSC_llEEENS4_8TiledMMAINS4_8MMA_AtomIJNS4_4SM904GMMA26MMA_64x128x16_F32F16F16_SSILNSP_5MajorE0ELSR_1ELNSP_7ScaleInE1ELSS_1EEEEEENS4_6LayoutINS5_IJNSA_ILi2EEESC_SC_EEENS5_IJSC_NSA_ILi0EEESY_EEEEENS5_IJNS4_10UnderscoreES11_S11_EEEEENS4_23SM90_TMA_LOAD_MULTICASTENS4_14ComposedLayoutINS4_7SwizzleILi3ELi4ELi3EEENS4_18smem_ptr_flag_bitsILi16EEENSV_INS5_IJNSA_ILi8EEESH_EEENS5_IJSH_SC_EEEEEEEvNS4_8identityES14_NS15_IS17_S19_NSV_INS5_IJSH_S1A_EEENS5_IJSC_SH_EEEEEEEvS1F_EENS_8epilogue10collective6detail29Sm90TmaWarpSpecializedAdapterINS1M_15DefaultEpilogueISJ_SK_SK_NS1L_6thread17LinearCombinationISJ_Li1EffLNS1Q_9ScaleType4KindE0ELNS_15FloatRoundStyleE2ESJ_EENS1_15EpilogueDefaultEEEEEvvEEEEvNT_6ParamsE)
	.align		4
        /*000c*/ 	.word	index@(__assertfail)
	.align		4
        /*0010*/ 	.word	0x00000000
	.align		4
        /*0014*/ 	.word	0xfffffffe
	.align		4
        /*0018*/ 	.word	0x00000000
	.align		4
        /*001c*/ 	.word	0xfffffffd
	.align		4
        /*0020*/ 	.word	0x00000000
	.align		4
        /*0024*/ 	.word	0xfffffffc


//--------------------- .nv.constant4             --------------------------
	.section	.nv.constant4,"a",@progbits
	.align	8
	.align		8
.nv.constant4:
        /*0000*/ 	.dword	__assertfail
	.align		8
        /*0008*/ 	.dword	__unnamed_1
	.align		8
        /*0010*/ 	.dword	_ZN40_INTERNAL_848c63c6_4_k_cu_c8a12dcd_305804cuda3std3__45__cpo5beginE
	.align		8
        /*0018*/ 	.dword	_ZN40_INTERNAL_848c63c6_4_k_cu_c8a12dcd_305804cuda3std3__45__cpo3endE
	.align		8
        /*0020*/ 	.dword	_ZN40_INTERNAL_848c63c6_4_k_cu_c8a12dcd_305804cuda3std3__45__cpo6cbeginE
	.align		8
        /*0028*/ 	.dword	_ZN40_INTERNAL_848c63c6_4_k_cu_c8a12dcd_305804cuda3std3__45__cpo4cendE
	.align		8
        /*0030*/ 	.dword	_ZN40_INTERNAL_848c63c6_4_k_cu_c8a12dcd_305804cuda3std3__442_GLOBAL__N__848c63c6_4_k_cu_c8a12dcd_305806ignoreE
	.align		8
        /*0038*/ 	.dword	_ZN40_INTERNAL_848c63c6_4_k_cu_c8a12dcd_305804cuda3std3__419piecewise_constructE
	.align		8
        /*0040*/ 	.dword	_ZN40_INTERNAL_848c63c6_4_k_cu_c8a12dcd_305804cuda3std3__48in_placeE
	.align		8
        /*0048*/ 	.dword	_ZN40_INTERNAL_848c63c6_4_k_cu_c8a12dcd_305804cuda3std6ranges3__45__cpo4swapE
	.align		8
        /*0050*/ 	.dword	_ZN40_INTERNAL_848c63c6_4_k_cu_c8a12dcd_305804cuda3std6ranges3__45__cpo9iter_moveE
	.align		8
        /*0058*/ 	.dword	_ZN40_INTERNAL_848c63c6_4_k_cu_c8a12dcd_305804cute7productE
	.align		8
        /*0060*/ 	.dword	_ZN40_INTERNAL_848c63c6_4_k_cu_c8a12dcd_305804cute1_E
	.align		8
        /*0068*/ 	.dword	$str$22
	.align		8
        /*0070*/ 	.dword	$str$23


//--------------------- .text._ZN7cutlass13device_kernelINS_4gemm6kernel13GemmUniversalIN4cute5tupleIJiiiiEEENS1_10collective13CollectiveMmaINS1_34MainloopSm90TmaGmmaWarpSpecializedILi7ENS5_IJNS4_1CILi4EEESB_NSA_ILi1EEEEEENS1_35KernelTmaWarpSpecializedCooperativeEEENS5_IJNSA_ILi128EEESG_NSA_ILi64EEEEEENS_6half_tENS5_IJlSC_lEEESJ_NS5_IJSC_llEEENS4_8TiledMMAINS4_8MMA_AtomIJNS4_4SM904GMMA26MMA_64x128x16_F32F16F16_SSILNSP_5MajorE0ELSR_1ELNSP_7ScaleInE1ELSS_1EEEEEENS4_6LayoutINS5_IJNSA_ILi2EEESC_SC_EEENS5_IJSC_NSA_ILi0EEESY_EEEEENS5_IJNS4_10UnderscoreES11_S11_EEEEENS4_23SM90_TMA_LOAD_MULTICASTENS4_14ComposedLayoutINS4_7SwizzleILi3ELi4ELi3EEENS4_18smem_ptr_flag_bitsILi16EEENSV_INS5_IJNSA_ILi8EEESH_EEENS5_IJSH_SC_EEEEEEEvNS4_8identityES14_NS15_IS17_S19_NSV_INS5_IJSH_S1A_EEENS5_IJSC_SH_EEEEEEEvS1F_EENS_8epilogue10collective6detail29Sm90TmaWarpSpecializedAdapterINS1M_15DefaultEpilogueISJ_SK_SK_NS1L_6thread17LinearCombinationISJ_Li1EffLNS1Q_9ScaleType4KindE0ELNS_15FloatRoundStyleE2ESJ_EENS1_15EpilogueDefaultEEEEEvvEEEEvNT_6ParamsE --------------------------
	.section	.text._ZN7cutlass13device_kernelINS_4gemm6kernel13GemmUniversalIN4cute5tupleIJiiiiEEENS1_10collective13CollectiveMmaINS1_34MainloopSm90TmaGmmaWarpSpecializedILi7ENS5_IJNS4_1CILi4EEESB_NSA_ILi1EEEEEENS1_35KernelTmaWarpSpecializedCooperativeEEENS5_IJNSA_ILi128EEESG_NSA_ILi64EEEEEENS_6half_tENS5_IJlSC_lEEESJ_NS5_IJSC_llEEENS4_8TiledMMAINS4_8MMA_AtomIJNS4_4SM904GMMA26MMA_64x128x16_F32F16F16_SSILNSP_5MajorE0ELSR_1ELNSP_7ScaleInE1ELSS_1EEEEEENS4_6LayoutINS5_IJNSA_ILi2EEESC_SC_EEENS5_IJSC_NSA_ILi0EEESY_EEEEENS5_IJNS4_10UnderscoreES11_S11_EEEEENS4_23SM90_TMA_LOAD_MULTICASTENS4_14ComposedLayoutINS4_7SwizzleILi3ELi4ELi3EEENS4_18smem_ptr_flag_bitsILi16EEENSV_INS5_IJNSA_ILi8EEESH_EEENS5_IJSH_SC_EEEEEEEvNS4_8identityES14_NS15_IS17_S19_NSV_INS5_IJSH_S1A_EEENS5_IJSC_SH_EEEEEEEvS1F_EENS_8epilogue10collective6detail29Sm90TmaWarpSpecializedAdapterINS1M_15DefaultEpilogueISJ_SK_SK_NS1L_6thread17LinearCombinationISJ_Li1EffLNS1Q_9ScaleType4KindE0ELNS_15FloatRoundStyleE2ESJ_EENS1_15EpilogueDefaultEEEEEvvEEEEvNT_6ParamsE,"ax",@progbits
	.align	128
.text._ZN7cutlass13device_kernelINS_4gemm6kernel13GemmUniversalIN4cute5tupleIJiiiiEEENS1_10collective13CollectiveMmaINS1_34MainloopSm90TmaGmmaWarpSpecializedILi7ENS5_IJNS4_1CILi4EEESB_NSA_ILi1EEEEEENS1_35KernelTmaWarpSpecializedCooperativeEEENS5_IJNSA_ILi128EEESG_NSA_ILi64EEEEEENS_6half_tENS5_IJlSC_lEEESJ_NS5_IJSC_llEEENS4_8TiledMMAINS4_8MMA_AtomIJNS4_4SM904GMMA26MMA_64x128x16_F32F16F16_SSILNSP_5MajorE0ELSR_1ELNSP_7ScaleInE1ELSS_1EEEEEENS4_6LayoutINS5_IJNSA_ILi2EEESC_SC_EEENS5_IJSC_NSA_ILi0EEESY_EEEEENS5_IJNS4_10UnderscoreES11_S11_EEEEENS4_23SM90_TMA_LOAD_MULTICASTENS4_14ComposedLayoutINS4_7SwizzleILi3ELi4ELi3EEENS4_18smem_ptr_flag_bitsILi16EEENSV_INS5_IJNSA_ILi8EEESH_EEENS5_IJSH_SC_EEEEEEEvNS4_8identityES14_NS15_IS17_S19_NSV_INS5_IJSH_S1A_EEENS5_IJSC_SH_EEEEEEEvS1F_EENS_8epilogue10collective6detail29Sm90TmaWarpSpecializedAdapterINS1M_15DefaultEpilogueISJ_SK_SK_NS1L_6thread17LinearCombinationISJ_Li1EffLNS1Q_9ScaleType4KindE0ELNS_15FloatRoundStyleE2ESJ_EENS1_15EpilogueDefaultEEEEEvvEEEEvNT_6ParamsE:
        .type           _ZN7cutlass13device_kernelINS_4gemm6kernel13GemmUniversalIN4cute5tupleIJiiiiEEENS1_10collective13CollectiveMmaINS1_34MainloopSm90TmaGmmaWarpSpecializedILi7ENS5_IJNS4_1CILi4EEESB_NSA_ILi1EEEEEENS1_35KernelTmaWarpSpecializedCooperativeEEENS5_IJNSA_ILi128EEESG_NSA_ILi64EEEEEENS_6half_tENS5_IJlSC_lEEESJ_NS5_IJSC_llEEENS4_8TiledMMAINS4_8MMA_AtomIJNS4_4SM904GMMA26MMA_64x128x16_F32F16F16_SSILNSP_5MajorE0ELSR_1ELNSP_7ScaleInE1ELSS_1EEEEEENS4_6LayoutINS5_IJNSA_ILi2EEESC_SC_EEENS5_IJSC_NSA_ILi0EEESY_EEEEENS5_IJNS4_10UnderscoreES11_S11_EEEEENS4_23SM90_TMA_LOAD_MULTICASTENS4_14ComposedLayoutINS4_7SwizzleILi3ELi4ELi3EEENS4_18smem_ptr_flag_bitsILi16EEENSV_INS5_IJNSA_ILi8EEESH_EEENS5_IJSH_SC_EEEEEEEvNS4_8identityES14_NS15_IS17_S19_NSV_INS5_IJSH_S1A_EEENS5_IJSC_SH_EEEEEEEvS1F_EENS_8epilogue10collective6detail29Sm90TmaWarpSpecializedAdapterINS1M_15DefaultEpilogueISJ_SK_SK_NS1L_6thread17LinearCombinationISJ_Li1EffLNS1Q_9ScaleType4KindE0ELNS_15FloatRoundStyleE2ESJ_EENS1_15EpilogueDefaultEEEEEvvEEEEvNT_6ParamsE,@function
        .size           _ZN7cutlass13device_kernelINS_4gemm6kernel13GemmUniversalIN4cute5tupleIJiiiiEEENS1_10collective13CollectiveMmaINS1_34MainloopSm90TmaGmmaWarpSpecializedILi7ENS5_IJNS4_1CILi4EEESB_NSA_ILi1EEEEEENS1_35KernelTmaWarpSpecializedCooperativeEEENS5_IJNSA_ILi128EEESG_NSA_ILi64EEEEEENS_6half_tENS5_IJlSC_lEEESJ_NS5_IJSC_llEEENS4_8TiledMMAINS4_8MMA_AtomIJNS4_4SM904GMMA26MMA_64x128x16_F32F16F16_SSILNSP_5MajorE0ELSR_1ELNSP_7ScaleInE1ELSS_1EEEEEENS4_6LayoutINS5_IJNSA_ILi2EEESC_SC_EEENS5_IJSC_NSA_ILi0EEESY_EEEEENS5_IJNS4_10UnderscoreES11_S11_EEEEENS4_23SM90_TMA_LOAD_MULTICASTENS4_14ComposedLayoutINS4_7SwizzleILi3ELi4ELi3EEENS4_18smem_ptr_flag_bitsILi16EEENSV_INS5_IJNSA_ILi8EEESH_EEENS5_IJSH_SC_EEEEEEEvNS4_8identityES14_NS15_IS17_S19_NSV_INS5_IJSH_S1A_EEENS5_IJSC_SH_EEEEEEEvS1F_EENS_8epilogue10collective6detail29Sm90TmaWarpSpecializedAdapterINS1M_15DefaultEpilogueISJ_SK_SK_NS1L_6thread17LinearCombinationISJ_Li1EffLNS1Q_9ScaleType4KindE0ELNS_15FloatRoundStyleE2ESJ_EENS1_15EpilogueDefaultEEEEEvvEEEEvNT_6ParamsE,(.L_x_205 - _ZN7cutlass13device_kernelINS_4gemm6kernel13GemmUniversalIN4cute5tupleIJiiiiEEENS1_10collective13CollectiveMmaINS1_34MainloopSm90TmaGmmaWarpSpecializedILi7ENS5_IJNS4_1CILi4EEESB_NSA_ILi1EEEEEENS1_35KernelTmaWarpSpecializedCooperativeEEENS5_IJNSA_ILi128EEESG_NSA_ILi64EEEEEENS_6half_tENS5_IJlSC_lEEESJ_NS5_IJSC_llEEENS4_8TiledMMAINS4_8MMA_AtomIJNS4_4SM904GMMA26MMA_64x128x16_F32F16F16_SSILNSP_5MajorE0ELSR_1ELNSP_7ScaleInE1ELSS_1EEEEEENS4_6LayoutINS5_IJNSA_ILi2EEESC_SC_EEENS5_IJSC_NSA_ILi0EEESY_EEEEENS5_IJNS4_10UnderscoreES11_S11_EEEEENS4_23SM90_TMA_LOAD_MULTICASTENS4_14ComposedLayoutINS4_7SwizzleILi3ELi4ELi3EEENS4_18smem_ptr_flag_bitsILi16EEENSV_INS5_IJNSA_ILi8EEESH_EEENS5_IJSH_SC_EEEEEEEvNS4_8identityES14_NS15_IS17_S19_NSV_INS5_IJSH_S1A_EEENS5_IJSC_SH_EEEEEEEvS1F_EENS_8epilogue10collective6detail29Sm90TmaWarpSpecializedAdapterINS1M_15DefaultEpilogueISJ_SK_SK_NS1L_6thread17LinearCombinationISJ_Li1EffLNS1Q_9ScaleType4KindE0ELNS_15FloatRoundStyleE2ESJ_EENS1_15EpilogueDefaultEEEEEvvEEEEvNT_6ParamsE)
        .other          _ZN7cutlass13device_kernelINS_4gemm6kernel13GemmUniversalIN4cute5tupleIJiiiiEEENS1_10collective13CollectiveMmaINS1_34MainloopSm90TmaGmmaWarpSpecializedILi7ENS5_IJNS4_1CILi4EEESB_NSA_ILi1EEEEEENS1_35KernelTmaWarpSpecializedCooperativeEEENS5_IJNSA_ILi128EEESG_NSA_ILi64EEEEEENS_6half_tENS5_IJlSC_lEEESJ_NS5_IJSC_llEEENS4_8TiledMMAINS4_8MMA_AtomIJNS4_4SM904GMMA26MMA_64x128x16_F32F16F16_SSILNSP_5MajorE0ELSR_1ELNSP_7ScaleInE1ELSS_1EEEEEENS4_6LayoutINS5_IJNSA_ILi2EEESC_SC_EEENS5_IJSC_NSA_ILi0EEESY_EEEEENS5_IJNS4_10UnderscoreES11_S11_EEEEENS4_23SM90_TMA_LOAD_MULTICASTENS4_14ComposedLayoutINS4_7SwizzleILi3ELi4ELi3EEENS4_18smem_ptr_flag_bitsILi16EEENSV_INS5_IJNSA_ILi8EEESH_EEENS5_IJSH_SC_EEEEEEEvNS4_8identityES14_NS15_IS17_S19_NSV_INS5_IJSH_S1A_EEENS5_IJSC_SH_EEEEEEEvS1F_EENS_8epilogue10collective6detail29Sm90TmaWarpSpecializedAdapterINS1M_15DefaultEpilogueISJ_SK_SK_NS1L_6thread17LinearCombinationISJ_Li1EffLNS1Q_9ScaleType4KindE0ELNS_15FloatRoundStyleE2ESJ_EENS1_15EpilogueDefaultEEEEEvvEEEEvNT_6ParamsE,@"STO_CUDA_ENTRY STV_DEFAULT"
_ZN7cutlass13device_kernelINS_4gemm6kernel13GemmUniversalIN4cute5tupleIJiiiiEEENS1_10collective13CollectiveMmaINS1_34MainloopSm90TmaGmmaWarpSpecializedILi7ENS5_IJNS4_1CILi4EEESB_NSA_ILi1EEEEEENS1_35KernelTmaWarpSpecializedCooperativeEEENS5_IJNSA_ILi128EEESG_NSA_ILi64EEEEEENS_6half_tENS5_IJlSC_lEEESJ_NS5_IJSC_llEEENS4_8TiledMMAINS4_8MMA_AtomIJNS4_4SM904GMMA26MMA_64x128x16_F32F16F16_SSILNSP_5MajorE0ELSR_1ELNSP_7ScaleInE1ELSS_1EEEEEENS4_6LayoutINS5_IJNSA_ILi2EEESC_SC_EEENS5_IJSC_NSA_ILi0EEESY_EEEEENS5_IJNS4_10UnderscoreES11_S11_EEEEENS4_23SM90_TMA_LOAD_MULTICASTENS4_14ComposedLayoutINS4_7SwizzleILi3ELi4ELi3EEENS4_18smem_ptr_flag_bitsILi16EEENSV_INS5_IJNSA_ILi8EEESH_EEENS5_IJSH_SC_EEEEEEEvNS4_8identityES14_NS15_IS17_S19_NSV_INS5_IJSH_S1A_EEENS5_IJSC_SH_EEEEEEEvS1F_EENS_8epilogue10collective6detail29Sm90TmaWarpSpecializedAdapterINS1M_15DefaultEpilogueISJ_SK_SK_NS1L_6thread17LinearCombinationISJ_Li1EffLNS1Q_9ScaleType4KindE0ELNS_15FloatRoundStyleE2ESJ_EENS1_15EpilogueDefaultEEEEEvvEEEEvNT_6ParamsE:
[----:B------:R-:W0:Y:S01]  /*0000*/  LDC R1, c[0x0][0x28] ;  /* 0x00000a00ff017b82 */ /* 0x000e220000000800 */
[----:B------:R-:W1:Y:S01]  /*0010*/  S2R R95, SR_TID.X ;  /* 0x00000000005f7919 */ /* 0x000e620000002100 */
[----:B------:R-:W-:Y:S01]  /*0020*/  ELECT P0, URZ, PT ;  /* 0x00000000003f782f */ /* 0x000fe20003800000 */
[----:B------:R-:W-:Y:S01]  /*0030*/  BSSY B0, `(.L_x_0) ;  /* 0x000000f000007945 */ /* 0x000fe20003800000 */
[--C-:B-1----:R-:W-:Y:S02]  /*0040*/  SHF.R.U32.HI R0, RZ, 0x5, R95.reuse ;  /* 0x00000005ff007819 */ /* 0x102fe4000001165f */
[----:B------:R-:W-:-:S03]  /*0050*/  SHF.R.U32.HI R7, RZ, 0x7, R95 ;  /* 0x00000007ff077819 */ /* 0x000fc6000001165f */
[----:B------:R-:W1:Y:S04]  /*0060*/  SHFL.IDX PT, R3, R0, RZ, 0x1f ;  /* 0x00001fff00037589 */ /* 0x000e6800000e0000 */
[----:B------:R2:W3:Y:S01]  /*0070*/  SHFL.IDX PT, R2, R7, RZ, 0x1f ;  /* 0x00001fff07027589 */ /* 0x0004e200000e0000 */
[----:B-1----:R-:W-:-:S13]  /*0080*/  ISETP.NE.OR P0, PT, R3, RZ, !P0 ;  /* 0x000000ff0300720c */ /* 0x002fda0004705670 */
[----:B0-23--:R-:W-:Y:S05]  /*0090*/  @P0 BRA `(.L_x_1) ;  /* 0x0000000000200947 */ /* 0x00dfea0003800000 */
[----:B------:R-:W-:Y:S02]  /*00a0*/  ULDC.64 UR4, c[0x0][0x198] ;  /* 0x0000660000047ab9 */ /* 0x000fe40000000a00 */
[----:B------:R-:W-:Y:S02]  /*00b0*/  UIADD3 UR6, UP0, UR4, 0xf0, URZ ;  /* 0x000000f004067890 */ /* 0x000fe4000ff1e03f */
[----:B------:R-:W-:Y:S02]  /*00c0*/  UIADD3 UR4, UP1, UR4, 0x1f0, URZ ;  /* 0x000001f004047890 */ /* 0x000fe4000ff3e03f */
[----:B------:R-:W-:Y:S02]  /*00d0*/  UIADD3.X UR7, URZ, UR5, URZ, UP0, !UPT ;  /* 0x000000053f077290 */ /* 0x000fe400087fe43f */
[----:B------:R-:W-:-:S07]  /*00e0*/  UIADD3.X UR5, URZ, UR5, URZ, UP1, !UPT ;  /* 0x000000053f057290 */ /* 0x000fce0008ffe43f */
[----:B------:R0:W-:Y:S02]  /*00f0*/  UTMACCTL.PF [UR6] ;  /* 0x00000000060079b9 */ /* 0x0001e40008040000 */
[----:B------:R0:W-:Y:S02]  /*0100*/  UTMACCTL.PF [UR4] ;  /* 0x00000000040079b9 */ /* 0x0001e40008040000 */
[----:B0-----:R-:W-:Y:S01]  /*0110*/  NOP ;  /* 0x0000000000007918 */ /* 0x001fe20000000000 */
.L_x_1:
[----:B------:R-:W-:Y:S05]  /*0120*/  BSYNC B0 ;  /* 0x0000000000007941 */ /* 0x000fea0003800000 */
.L_x_0:
[----:B------:R-:W0:Y:S01]  /*0130*/  SHFL.IDX PT, R5, R0, RZ, 0x1f ;  /* 0x00001fff00057589 */ /* 0x000e2200000e0000 */
[----:B------:R-:W-:-:S04]  /*0140*/  SHF.R.S32.HI R4, RZ, 0x1f, R95 ;  /* 0x0000001fff047819 */ /* 0x000fc8000001145f */
[----:B------:R-:W-:Y:S02]  /*0150*/  LEA.HI R4, R4, R95, RZ, 0x7 ;  /* 0x0000005f04047211 */ /* 0x000fe400078f38ff */
[----:B0-----:R-:W-:-:S13]  /*0160*/  ISETP.NE.AND P0, PT, R5, RZ, PT ;  /* 0x000000ff0500720c */ /* 0x001fda0003f05270 */
[----:B------:R-:W-:Y:S05]  /*0170*/  @P0 BRA `(.L_x_2) ;  /* 0x0000000000700947 */ /* 0x000fea0003800000 */
[----:B------:R-:W0:Y:S01]  /*0180*/  S2UR UR8, SR_CgaCtaId ;  /* 0x00000000000879c3 */ /* 0x000e220000008800 */
[----:B------:R-:W-:Y:S01]  /*0190*/  UMOV UR4, 0x400 ;  /* 0x0000040000047882 */ /* 0x000fe20000000000 */
[----:B------:R-:W-:Y:S01]  /*01a0*/  UMOV UR5, 0x1 ;  /* 0x0000000100057882 */ /* 0x000fe20000000000 */
[----:B------:R-:W-:Y:S01]  /*01b0*/  UMOV UR6, 0xe ;  /* 0x0000000e00067882 */ /* 0x000fe20000000000 */
[----:B------:R-:W-:Y:S01]  /*01c0*/  ELECT P0, URZ, PT ;  /* 0x00000000003f782f */ /* 0x000fe20003800000 */
[----:B------:R-:W-:-:S04]  /*01d0*/  UIADD3 UR6, -UR6, 0x100000, URZ ;  /* 0x0010000006067890 */ /* 0x000fc8000fffe13f */
[----:B------:R-:W-:Y:S02]  /*01e0*/  USHF.L.U32 UR7, UR6, 0xb, URZ ;  /* 0x0000000b06077899 */ /* 0x000fe4000800063f */
[----:B------:R-:W-:Y:S02]  /*01f0*/  USHF.L.U32 UR6, UR6, 0x1, URZ ;  /* 0x0000000106067899 */ /* 0x000fe4000800063f */
[----:B0-----:R-:W-:Y:S02]  /*0200*/  ULEA UR8, UR8, UR4, 0x18 ;  /* 0x0000000408087291 */ /* 0x001fe4000f8ec03f */
[----:B------:R-:W-:-:S04]  /*0210*/  UIADD3 UR4, -UR5, 0x100000, URZ ;  /* 0x0010000005047890 */ /* 0x000fc8000fffe13f */
[----:B------:R-:W-:Y:S02]  /*0220*/  USHF.L.U32 UR5, UR4, 0xb, URZ ;  /* 0x0000000b04057899 */ /* 0x000fe4000800063f */
[----:B------:R-:W-:Y:S01]  /*0230*/  USHF.L.U32 UR4, UR4, 0x1, URZ ;  /* 0x0000000104047899 */ /* 0x000fe2000800063f */
[----:B------:R-:W0:Y:S11]  /*0240*/  FENCE.VIEW.ASYNC.S ;  /* 0x00000000000073c6 */ /* 0x000e360000000000 */
[----:B0-----:R0:W1:Y:S01]  /*0250*/  SYNCS.EXCH.64 URZ, [UR8], UR4 ;  /* 0x00000004083f75b2 */ /* 0x0010620008000100 */
[----:B------:R0:W2:Y:S01]  /*0260*/  SYNCS.EXCH.64 URZ, [UR8+0x38], UR6 ;  /* 0x00003806083f75b2 */ /* 0x0000a20008000100 */
[----:B------:R0:W3:Y:S01]  /*0270*/  SYNCS.EXCH.64 URZ, [UR8+0x8], UR4 ;  /* 0x00000804083f75b2 */ /* 0x0000e20008000100 */
[----:B------:R0:W4:Y:S01]  /*0280*/  SYNCS.EXCH.64 URZ, [UR8+0x40], UR6 ;  /* 0x00004006083f75b2 */ /* 0x0001220008000100 */
[----:B------:R0:W0:Y:S01]  /*0290*/  SYNCS.EXCH.64 URZ, [UR8+0x10], UR4 ;  /* 0x00001004083f75b2 */ /* 0x0000220008000100 */
        /* <DEDUP_REMOVED lines=9> */
[----:B------:R-:W-:Y:S01]  /*0330*/  NOP ;  /* 0x0000000000007918 */ /* 0x000fe20000000000 */
.L_x_2:
[----:B0-----:R-:W0:Y:S01]  /*0340*/  S2UR UR8, SR_CTAID.X ;  /* 0x00000000000879c3 */ /* 0x001e220000002500 */
[----:B------:R-:W-:Y:S01]  /*0350*/  LOP3.LUT R4, R4, 0xffffff80, RZ, 0xc0, !PT ;  /* 0xffffff8004047812 */ /* 0x000fe200078ec0ff */
[----:B------:R-:W5:Y:S01]  /*0360*/  SHFL.IDX PT, R0, R0, RZ, 0x1f ;  /* 0x00001fff00007589 */ /* 0x000f6200000e0000 */
[----:B------:R-:W-:Y:S01]  /*0370*/  SHF.R.S32.HI R10, RZ, 0x1f, R5 ;  /* 0x0000001fff0a7819 */ /* 0x000fe20000011405 */
[----:B------:R-:W-:Y:S01]  /*0380*/  ULDC UR4, c[0x0][0x150] ;  /* 0x0000540000047ab9 */ /* 0x000fe20000000800 */
[----:B------:R-:W-:Y:S01]  /*0390*/  ELECT P0, URZ, PT ;  /* 0x00000000003f782f */ /* 0x000fe20003800000 */
[----:B------:R-:W-:Y:S01]  /*03a0*/  IMAD.IADD R8, R95, 0x1, -R4 ;  /* 0x000000015f087824 */ /* 0x000fe200078e0a04 */
[----:B------:R-:W-:Y:S01]  /*03b0*/  LEA.HI R10, R10, R5, RZ, 0x2 ;  /* 0x000000050a0a7211 */ /* 0x000fe200078f10ff */
[----:B------:R-:W1:Y:S01]  /*03c0*/  S2R R4, SR_CTAID.Y ;  /* 0x0000000000047919 */ /* 0x000e620000002600 */
[----:B------:R-:W2:Y:S01]  /*03d0*/  LDC R12, c[0x0][0x144] ;  /* 0x00005100ff0c7b82 */ /* 0x000ea20000000800 */
[----:B------:R-:W-:Y:S01]  /*03e0*/  NOP ;  /* 0x0000000000007918 */ /* 0x000fe20000000000 */
[----:B------:R-:W-:Y:S01]  /*03f0*/  SHF.R.S32.HI R9, RZ, 0x1f, R8 ;  /* 0x0000001fff097819 */ /* 0x000fe20000011408 */
[----:B------:R-:W-:Y:S01]  /*0400*/  NOP ;  /* 0x0000000000007918 */ /* 0x000fe20000000000 */
[----:B------:R-:W-:Y:S01]  /*0410*/  LOP3.LUT R10, R10, 0x3ffffffc, RZ, 0xc0, !PT ;  /* 0x3ffffffc0a0a7812 */ /* 0x000fe200078ec0ff */
[----:B------:R-:W-:Y:S01]  /*0420*/  IMAD.MOV.U32 R22, RZ, RZ, 0x1 ;  /* 0x00000001ff167424 */ /* 0x000fe200078e00ff */
[----:B------:R-:W-:-:S02]  /*0430*/  LEA.HI R9, R9, R8, RZ, 0x3 ;  /* 0x0000000809097211 */ /* 0x000fc400078f18ff */
[----:B------:R-:W3:Y:S01]  /*0440*/  LDC R13, c[0x0][0x140] ;  /* 0x00005000ff0d7b82 */ /* 0x000ee20000000800 */
[----:B------:R-:W-:Y:S01]  /*0450*/  IMAD.IADD R10, R5, 0x1, -R10 ;  /* 0x00000001050a7824 */ /* 0x000fe200078e0a0a */
[--C-:B------:R-:W-:Y:S02]  /*0460*/  SHF.R.S32.HI R6, RZ, 0x3, R9.reuse ;  /* 0x00000003ff067819 */ /* 0x100fe40000011409 */
[----:B------:R-:W-:Y:S02]  /*0470*/  SHF.R.S32.HI R9, RZ, 0x1f, R9 ;  /* 0x0000001fff097819 */ /* 0x000fe40000011409 */
[----:B------:R-:W-:Y:S02]  /*0480*/  ISETP.NE.AND P3, PT, R2, RZ, PT ;  /* 0x000000ff0200720c */ /* 0x000fe40003f65270 */
[----:B0-----:R-:W-:Y:S02]  /*0490*/  I2FP.F32.U32 R11, UR8 ;  /* 0x00000008000b7c45 */ /* 0x001fe40008201000 */
[----:B------:R-:W-:-:S02]  /*04a0*/  LEA.HI R9, R9, R6, RZ, 0x2 ;  /* 0x0000000609097211 */ /* 0x000fc400078f10ff */
[----:B-----5:R-:W-:Y:S01]  /*04b0*/  ISETP.NE.OR P0, PT, R0, RZ, !P0 ;  /* 0x000000ff0000720c */ /* 0x020fe20004705670 */
[----:B------:R-:W-:Y:S01]  /*04c0*/  FMUL R11, R11, UR4 ;  /* 0x000000040b0b7c20 */ /* 0x000fe20008400000 */
[----:B------:R-:W-:Y:S01]  /*04d0*/  LOP3.LUT R9, R9, 0xfffffffc, RZ, 0xc0, !PT ;  /* 0xfffffffc09097812 */ /* 0x000fe200078ec0ff */
[----:B------:R-:W-:Y:S01]  /*04e0*/  ULDC UR4, c[0x0][0x154] ;  /* 0x0000550000047ab9 */ /* 0x000fe20000000800 */
[----:B------:R-:W-:-:S03]  /*04f0*/  SHF.R.S32.HI R0, RZ, 0x1f, R3 ;  /* 0x0000001fff007819 */ /* 0x000fc60000011403 */
[----:B------:R-:W0:Y:S01]  /*0500*/  F2I.U32.TRUNC.NTZ R11, R11 ;  /* 0x0000000b000b7305 */ /* 0x000e22000020f000 */
[----:B------:R-:W-:Y:S01]  /*0510*/  IMAD.IADD R9, R6, 0x1, -R9 ;  /* 0x0000000106097824 */ /* 0x000fe200078e0a09 */
[----:B------:R-:W-:-:S03]  /*0520*/  LEA.HI R0, R0, R3, RZ, 0x2 ;  /* 0x0000000300007211 */ /* 0x000fc600078f10ff */
[----:B------:R-:W-:Y:S01]  /*0530*/  IMAD R10, R10, 0x4, R9 ;  /* 0x000000040a0a7824 */ /* 0x000fe200078e0209 */
[----:B------:R-:W-:Y:S01]  /*0540*/  VOTEU.ALL UP0, P0 ;  /* 0x00000000003f7886 */ /* 0x000fe20000000000 */
[----:B------:R-:W-:Y:S01]  /*0550*/  LOP3.LUT R0, R0, 0xfffffffc, RZ, 0xc0, !PT ;  /* 0xfffffffc00007812 */ /* 0x000fe200078ec0ff */
[----:B------:R-:W-:Y:S01]  /*0560*/  VOTEU.ALL UP1, P0 ;  /* 0x00000000003f7886 */ /* 0x000fe20000020000 */
[C---:B------:R-:W-:Y:S01]  /*0570*/  IMAD.SHL.U32 R19, R10.reuse, 0x4, RZ ;  /* 0x000000040a137824 */ /* 0x040fe200078e00ff */
[----:B------:R-:W-:Y:S01]  /*0580*/  SHF.R.S32.HI R9, RZ, 0x1f, R10 ;  /* 0x0000001fff097819 */ /* 0x000fe2000001140a */
[----:B------:R-:W5:Y:S01]  /*0590*/  @!UP0 S2UR UR7, SR_CgaCtaId ;  /* 0x00000000000789c3 */ /* 0x000f620000008800 */
[----:B------:R-:W-:Y:S01]  /*05a0*/  IMAD.IADD R3, R3, 0x1, -R0 ;  /* 0x0000000103037824 */ /* 0x000fe200078e0a00 */
[----:B------:R-:W-:Y:S01]  /*05b0*/  @!UP0 UMOV UR6, 0x400 ;  /* 0x0000040000068882 */ /* 0x000fe20000000000 */
[----:B------:R-:W-:Y:S01]  /*05c0*/  LEA.HI R9, R9, R10, RZ, 0x2 ;  /* 0x0000000a09097211 */ /* 0x000fe200078f10ff */
[----:B0-----:R-:W-:Y:S01]  /*05d0*/  IMAD.MOV R15, RZ, RZ, -R11 ;  /* 0x000000ffff0f7224 */ /* 0x001fe200078e0a0b */
[----:B------:R-:W-:-:S02]  /*05e0*/  LOP3.LUT R19, R10, 0xc, R19, 0x78, !PT ;  /* 0x0000000c0a137812 */ /* 0x000fc400078e7813 */
[----:B------:R-:W-:Y:S01]  /*05f0*/  LOP3.LUT R11, R9, 0xfffffffc, RZ, 0xc0, !PT ;  /* 0xfffffffc090b7812 */ /* 0x000fe200078ec0ff */
[----:B--2---:R-:W-:Y:S01]  /*0600*/  IMAD R6, R12, R15, UR8 ;  /* 0x000000080c067e24 */ /* 0x004fe2000f8e020f */
[----:B-1----:R-:W-:Y:S01]  /*0610*/  I2FP.F32.U32 R12, R4 ;  /* 0x00000004000c7245 */ /* 0x002fe20000201000 */
[----:B------:R-:W0:Y:S01]  /*0620*/  LDC R9, c[0x0][0x148] ;  /* 0x00005200ff097b82 */ /* 0x000e220000000800 */
[----:B------:R-:W-:Y:S01]  /*0630*/  ISETP.NE.AND P1, PT, R3, 0x3, PT ;  /* 0x000000030300780c */ /* 0x000fe20003f25270 */
[----:B------:R-:W-:Y:S01]  /*0640*/  IMAD.IADD R11, R10, 0x1, -R11 ;  /* 0x000000010a0b7824 */ /* 0x000fe200078e0a0b */
[----:B---3--:R-:W-:Y:S01]  /*0650*/  ISETP.EQ.U32.AND P2, PT, R13, 0x1, PT ;  /* 0x000000010d00780c */ /* 0x008fe20003f42070 */
[----:B------:R-:W-:Y:S01]  /*0660*/  FMUL R12, R12, UR4 ;  /* 0x000000040c0c7c20 */ /* 0x000fe20008400000 */
[----:B------:R-:W-:Y:S01]  /*0670*/  UMOV UR4, 0x20 ;  /* 0x0000002000047882 */ /* 0x000fe20000000000 */
[----:B------:R-:W-:Y:S01]  /*0680*/  ISETP.EQ.OR P1, PT, R3, RZ, !P1 ;  /* 0x000000ff0300720c */ /* 0x000fe20004f22670 */
[----:B------:R-:W-:-:S04]  /*0690*/  @!UP0 UIADD3 UR4, -UR4, 0x100000, URZ ;  /* 0x0010000004048890 */ /* 0x000fc8000fffe13f */
[----:B------:R-:W-:Y:S02]  /*06a0*/  @!UP0 USHF.L.U32 UR5, UR4, 0xb, URZ ;  /* 0x0000000b04058899 */ /* 0x000fe4000800063f */
[----:B------:R-:W-:Y:S01]  /*06b0*/  @!UP0 USHF.L.U32 UR4, UR4, 0x1, URZ ;  /* 0x0000000104048899 */ /* 0x000fe2000800063f */
[----:B------:R-:W-:Y:S01]  /*06c0*/  ISETP.NE.AND P4, PT, R11, R6, PT ;  /* 0x000000060b00720c */ /* 0x000fe20003f85270 */
[----:B------:R-:W1:Y:S01]  /*06d0*/  F2I.U32.TRUNC.NTZ R12, R12 ;  /* 0x0000000c000c7305 */ /* 0x000e62000020f000 */
[----:B------:R-:W-:Y:S01]  /*06e0*/  ISETP.EQ.AND P1, PT, R2, RZ, P1 ;  /* 0x000000ff0200720c */ /* 0x000fe20000f22270 */
[----:B-----5:R-:W-:-:S03]  /*06f0*/  @!UP0 ULEA UR6, UR7, UR6, 0x18 ;  /* 0x0000000607068291 */ /* 0x020fc6000f8ec03f */
[----:B------:R-:W-:Y:S01]  /*0700*/  SEL R18, RZ, 0x1, !P1 ;  /* 0x00000001ff127807 */ /* 0x000fe20004800000 */
[----:B------:R-:W-:Y:S01]  /*0710*/  VOTEU.ALL UP0, P0 ;  /* 0x00000000003f7886 */ /* 0x000fe20000000000 */
[----:B------:R-:W-:Y:S01]  /*0720*/  LOP3.LUT P0, RZ, R8, 0x7, RZ, 0xc0, !PT ;  /* 0x0000000708ff7812 */ /* 0x000fe2000780c0ff */
[----:B------:R-:W-:-:S04]  /*0730*/  VIADD R8, R2, 0xffffffff ;  /* 0xffffffff02087836 */ /* 0x000fc80000000000 */
[----:B------:R-:W-:Y:S02]  /*0740*/  @P4 SHF.R.S32.HI R0, RZ, 0x1f, R19 ;  /* 0x0000001fff004819 */ /* 0x000fe40000011413 */
[----:B------:R-:W-:Y:S01]  /*0750*/  ISETP.LT.U32.AND P0, PT, R19, 0x10, !P0 ;  /* 0x000000101300780c */ /* 0x000fe20004701070 */
[----:B-1----:R-:W-:Y:S01]  /*0760*/  IMAD.MOV R23, RZ, RZ, -R12 ;  /* 0x000000ffff177224 */ /* 0x002fe200078e0a0c */
[----:B------:R-:W-:Y:S01]  /*0770*/  @P4 LEA.HI R0, R0, R19, RZ, 0x2 ;  /* 0x0000001300004211 */ /* 0x000fe200078f10ff */
[----:B------:R-:W1:Y:S02]  /*0780*/  FENCE.VIEW.ASYNC.S ;  /* 0x00000000000073c6 */ /* 0x000e640000000000 */
[----:B-1----:R1:W2:Y:S01]  /*0790*/  @!UP0 SYNCS.EXCH.64 URZ, [UR6+0x80], UR4 ;  /* 0x00008004063f85b2 */ /* 0x0022a20008000100 */
[----:B------:R-:W-:Y:S01]  /*07a0*/  ISETP.GE.U32.AND P6, PT, R8, 0x2, PT ;  /* 0x000000020800780c */ /* 0x000fe20003fc6070 */
[----:B0-----:R-:W-:Y:S01]  /*07b0*/  IMAD R11, R9, R23, R4 ;  /* 0x00000017090b7224 */ /* 0x001fe200078e0204 */
[----:B------:R-:W-:-:S02]  /*07c0*/  @P4 SHF.R.S32.HI R0, RZ, 0x2, R0 ;  /* 0x00000002ff004819 */ /* 0x000fc40000011400 */
[----:B------:R-:W-:Y:S02]  /*07d0*/  SEL R18, R18, 0x2, P6 ;  /* 0x0000000212127807 */ /* 0x000fe40003000000 */
[----:B------:R-:W-:Y:S02]  /*07e0*/  @P4 ISETP.NE.AND P5, PT, R0, R11, PT ;  /* 0x0000000b0000420c */ /* 0x000fe40003fa5270 */
[----:B------:R-:W-:Y:S02]  /*07f0*/  SEL R11, RZ, 0x1, !P0 ;  /* 0x00000001ff0b7807 */ /* 0x000fe40004000000 */
[----:B------:R-:W-:Y:S02]  /*0800*/  @P4 SEL R22, RZ, 0x1, P5 ;  /* 0x00000001ff164807 */ /* 0x000fe40002800000 */
[----:B------:R-:W-:Y:S02]  /*0810*/  LOP3.LUT R0, R95, 0x7f, RZ, 0xc0, !PT ;  /* 0x0000007f5f007812 */ /* 0x000fe400078ec0ff */
[----:B------:R-:W-:Y:S01]  /*0820*/  LOP3.LUT R22, R22, R11, RZ, 0xc0, !PT ;  /* 0x0000000b16167212 */ /* 0x000fe200078ec0ff */
[----:B------:R1:W0:Y:S01]  /*0830*/  @!UP1 SYNCS.EXCH.64 URZ, [UR6+0x88], UR4 ;  /* 0x00008804063f95b2 */ /* 0x0002220008000100 */
[----:B------:R-:W-:Y:S01]  /*0840*/  NOP ;  /* 0x0000000000007918 */ /* 0x000fe20000000000 */
[----:B-12---:R-:W-:Y:S05]  /*0850*/  @!P2 BRA `(.L_x_3) ;  /* 0x000000000008a947 */ /* 0x006fea0003800000 */
[----:B0---4-:R-:W-:Y:S01]  /*0860*/  UCGABAR_ARV ;  /* 0x00000000000079c7 */ /* 0x011fe20008000000 */
[----:B------:R-:W-:Y:S05]  /*0870*/  BRA `(.L_x_4) ;  /* 0x0000000000047947 */ /* 0x000fea0003800000 */
.L_x_3:
[----:B0---4-:R-:W-:Y:S01]  /*0880*/  NOP ;  /* 0x0000000000007918 */ /* 0x011fe20000000000 */
.L_x_4:
[----:B------:R-:W0:Y:S01]  /*0890*/  LDC R2, c[0x0][0x65c] ;  /* 0x00019700ff027b82 */ /* 0x000e220000000800 */
[----:B------:R-:W-:Y:S02]  /*08a0*/  IMAD.U32 R10, RZ, RZ, UR8 ;  /* 0x00000008ff0a7e24 */ /* 0x000fe4000f8e00ff */
[----:B------:R-:W-:Y:S01]  /*08b0*/  IMAD.MOV.U32 R11, RZ, RZ, RZ ;  /* 0x000000ffff0b7224 */ /* 0x000fe200078e00ff */
[----:B0-----:R-:W-:-:S04]  /*08c0*/  ISETP.NE.AND P1, PT, R2, 0x1, PT ;  /* 0x000000010200780c */ /* 0x001fc80003f25270 */
[----:B------:R-:W-:-:S09]  /*08d0*/  P2R R5, PR, RZ, 0x2 ;  /* 0x00000002ff057803 */ /* 0x000fd20000000000 */
[----:B------:R-:W0:Y:S01]  /*08e0*/  @P1 LDC R17, c[0x0][0x10] ;  /* 0x00000400ff111b82 */ /* 0x000e220000000800 */
[----:B------:R-:W-:Y:S02]  /*08f0*/  @P1 IMAD.MOV.U32 R5, RZ, RZ, RZ ;  /* 0x000000ffff051224 */ /* 0x000fe400078e00ff */
[----:B------:R-:W-:-:S05]  /*0900*/  @P1 IMAD.MOV.U32 R15, RZ, RZ, RZ ;  /* 0x000000ffff0f1224 */ /* 0x000fca00078e00ff */
[----:B------:R-:W1:Y:S01]  /*0910*/  @!P1 LDC R13, c[0x0][0xc] ;  /* 0x00000300ff0d9b82 */ /* 0x000e620000000800 */
[----:B------:R-:W-:Y:S01]  /*0920*/  ULDC UR4, c[0x0][0xc] ;  /* 0x0000030000047ab9 */ /* 0x000fe20000000800 */
[----:B------:R-:W-:Y:S01]  /*0930*/  ULDC UR5, c[0x0][0x10] ;  /* 0x0000040000057ab9 */ /* 0x000fe20000000800 */
[----:B------:R-:W-:Y:S01]  /*0940*/  ULDC UR6, c[0x0][0x14] ;  /* 0x0000050000067ab9 */ /* 0x000fe20000000800 */
[----:B------:R-:W-:-:S04]  /*0950*/  UIMAD.WIDE.U32 UR4, UR4, UR5, URZ ;  /* 0x00000005040472a5 */ /* 0x000fc8000f8e003f */
[----:B------:R-:W-:Y:S02]  /*0960*/  UIMAD.WIDE.U32 UR36, UR4, UR6, URZ ;  /* 0x00000006042472a5 */ /* 0x000fe4000f8e003f */
[----:B------:R-:W-:-:S04]  /*0970*/  UIMAD UR42, UR5, UR6, URZ ;  /* 0x00000006052a72a4 */ /* 0x000fc8000f8e023f */
[----:B------:R-:W-:Y:S01]  /*0980*/  UIADD3 UR42, UR37, UR42, URZ ;  /* 0x0000002a252a7290 */ /* 0x000fe2000fffe03f */
[----:B0-----:R-:W-:-:S04]  /*0990*/  @P1 IMAD.WIDE.U32 R16, R17, UR8, R4 ;  /* 0x0000000811101c25 */ /* 0x001fc8000f8e0004 */
[----:B------:R-:W-:Y:S02]  /*09a0*/  @P1 IMAD.IADD R17, R17, 0x1, R15 ;  /* 0x0000000111111824 */ /* 0x000fe400078e020f */
[----:B-1----:R-:W-:-:S04]  /*09b0*/  @!P1 IMAD.WIDE.U32 R10, R4, R13, R10 ;  /* 0x0000000d040a9225 */ /* 0x002fc800078e000a */
[----:B------:R-:W-:Y:S02]  /*09c0*/  @!P1 IMAD.MOV.U32 R16, RZ, RZ, R10 ;  /* 0x000000ffff109224 */ /* 0x000fe400078e000a */
[----:B------:R-:W-:Y:S01]  /*09d0*/  @!P1 IMAD.MOV.U32 R17, RZ, RZ, R11 ;  /* 0x000000ffff119224 */ /* 0x000fe200078e000b */
[----:B------:R-:W-:Y:S06]  /*09e0*/  @!P2 BRA `(.L_x_5) ;  /* 0x00000000000ca947 */ /* 0x000fec0003800000 */
[----:B------:R-:W-:Y:S01]  /*09f0*/  UCGABAR_WAIT ;  /* 0x0000000000007dc7 */ /* 0x000fe20008000000 */
[----:B------:R-:W-:Y:S01]  /*0a00*/  CCTL.IVALL ;  /* 0x00000000ff00798f */ /* 0x000fe20002000000 */
[----:B------:R-:W-:Y:S05]  /*0a10*/  BRA `(.L_x_6) ;  /* 0x0000000000047947 */ /* 0x000fea0003800000 */
.L_x_5:
[----:B------:R-:W-:Y:S06]  /*0a20*/  BAR.SYNC.DEFER_BLOCKING 0x0 ;  /* 0x0000000000007b1d */ /* 0x000fec0000010000 */
.L_x_6:
[----:B------:R-:W-:Y:S05]  /*0a30*/  @!P3 BRA `(.L_x_7) ;  /* 0x0000005c00c4b947 */ /* 0x000fea0003800000 */
[----:B------:R-:W-:-:S13]  /*0a40*/  ISETP.GT.U32.AND P0, PT, R8, 0x1, PT ;  /* 0x000000010800780c */ /* 0x000fda0003f04070 */
[----:B------:R-:W-:Y:S05]  /*0a50*/  @P0 EXIT ;  /* 0x000000000000094d */ /* 0x000fea0003800000 */
[----:B------:R-:W-:Y:S01]  /*0a60*/  ULDC.64 UR4, c[0x0][0x650] ;  /* 0x0001940000047ab9 */ /* 0x000fe20000000a00 */
[----:B------:R-:W-:Y:S01]  /*0a70*/  PRMT R3, RZ, 0x7610, R3 ;  /* 0x00007610ff037816 */ /* 0x000fe20000000003 */
[----:B------:R-:W-:Y:S01]  /*0a80*/  IMAD.MOV.U32 R103, RZ, RZ, -0x1 ;  /* 0xffffffffff677424 */ /* 0x000fe200078e00ff */
[----:B------:R-:W-:Y:S01]  /*0a90*/  ISETP.GE.U32.AND P0, PT, R16, UR4, PT ;  /* 0x0000000410007c0c */ /* 0x000fe2000bf06070 */
[----:B------:R-:W-:Y:S02]  /*0aa0*/  IMAD.MOV.U32 R100, RZ, RZ, -0x1 ;  /* 0xffffffffff647424 */ /* 0x000fe400078e00ff */
[----:B------:R-:W-:Y:S01]  /*0ab0*/  IMAD.MOV.U32 R101, RZ, RZ, -0x1 ;  /* 0xffffffffff657424 */ /* 0x000fe200078e00ff */
[----:B------:R-:W-:-:S13]  /*0ac0*/  ISETP.GE.U32.AND.EX P0, PT, R17, UR5, PT, P0 ;  /* 0x0000000511007c0c */ /* 0x000fda000bf06100 */
[----:B------:R-:W-:Y:S05]  /*0ad0*/  @P0 BRA `(.L_x_8) ;  /* 0x0000000400280947 */ /* 0x000fea0003800000 */
[----:B------:R-:W0:Y:S01]  /*0ae0*/  LDC.64 R24, c[0x0][0x628] ;  /* 0x00018a00ff187b82 */ /* 0x000e220000000a00 */
[----:B------:R-:W-:Y:S02]  /*0af0*/  IMAD.MOV.U32 R10, RZ, RZ, R16 ;  /* 0x000000ffff0a7224 */ /* 0x000fe400078e0010 */
[----:B------:R-:W-:-:S05]  /*0b00*/  IMAD.MOV.U32 R11, RZ, RZ, R17 ;  /* 0x000000ffff0b7224 */ /* 0x000fca00078e0011 */
[----:B------:R-:W1:Y:S08]  /*0b10*/  LDC R8, c[0x0][0x630] ;  /* 0x00018c00ff087b82 */ /* 0x000e700000000800 */
[----:B------:R-:W2:Y:S01]  /*0b20*/  LDC.64 R26, c[0x0][0x620] ;  /* 0x00018800ff1a7b82 */ /* 0x000ea20000000a00 */
[----:B0-----:R-:W-:-:S04]  /*0b30*/  ISETP.NE.U32.AND P0, PT, R24, RZ, PT ;  /* 0x000000ff1800720c */ /* 0x001fc80003f05070 */
[----:B------:R-:W-:-:S13]  /*0b40*/  ISETP.NE.AND.EX P0, PT, R25, RZ, PT, P0 ;  /* 0x000000ff1900720c */ /* 0x000fda0003f05300 */
[----:B-12---:R-:W-:Y:S05]  /*0b50*/  @!P0 BRA `(.L_x_9) ;  /* 0x0000000000288947 */ /* 0x006fea0003800000 */
[----:B------:R-:W0:Y:S02]  /*0b60*/  LDC R3, c[0x0][0x634] ;  /* 0x00018d00ff037b82 */ /* 0x000e240000000800 */
[----:B0-----:R-:W-:-:S05]  /*0b70*/  IADD3 R3, P0, R16, R3, RZ ;  /* 0x0000000310037210 */ /* 0x001fca0007f1e0ff */
[----:B------:R-:W-:-:S04]  /*0b80*/  IMAD.X R21, RZ, RZ, R17, P0 ;  /* 0x000000ffff157224 */ /* 0x000fc800000e0611 */
[----:B------:R-:W-:-:S04]  /*0b90*/  IMAD.WIDE.U32 R10, R21, R24, RZ ;  /* 0x00000018150a7225 */ /* 0x000fc800078e00ff */
[----:B------:R-:W-:-:S04]  /*0ba0*/  IMAD.WIDE.U32 R12, P0, R3, R25, R10 ;  /* 0x00000019030c7225 */ /* 0x000fc8000780000a */
[----:B------:R-:W-:-:S04]  /*0bb0*/  IMAD.WIDE.U32 R10, R3, R24, RZ ;  /* 0x00000018030a7225 */ /* 0x000fc800078e00ff */
[----:B------:R-:W-:Y:S01]  /*0bc0*/  IMAD.X R15, RZ, RZ, RZ, P0 ;  /* 0x000000ffff0f7224 */ /* 0x000fe200000e06ff */
[----:B------:R-:W-:Y:S01]  /*0bd0*/  IADD3 RZ, P0, R11, R12, RZ ;  /* 0x0000000c0bff7210 */ /* 0x000fe20007f1e0ff */
[----:B------:R-:W-:-:S04]  /*0be0*/  IMAD.MOV.U32 R14, RZ, RZ, R13 ;  /* 0x000000ffff0e7224 */ /* 0x000fc800078e000d */
[----:B------:R-:W-:-:S08]  /*0bf0*/  IMAD.WIDE.U32.X R10, R21, R25, R14, P0 ;  /* 0x00000019150a7225 */ /* 0x000fd000000e040e */
.L_x_9:
[----:B------:R-:W0:Y:S01]  /*0c00*/  LDC.64 R30, c[0x0][0x640] ;  /* 0x00019000ff1e7b82 */ /* 0x000e220000000a00 */
[-CC-:B------:R-:W-:Y:S01]  /*0c10*/  SHF.R.U64 R101, R10, R8.reuse, R11.reuse ;  /* 0x000000080a657219 */ /* 0x180fe2000000120b */
[----:B------:R-:W-:Y:S01]  /*0c20*/  IMAD R29, R9, R23, R4 ;  /* 0x00000017091d7224 */ /* 0x000fe200078e0204 */
[----:B------:R-:W-:Y:S01]  /*0c30*/  SHF.R.U32.HI R3, RZ, R8, R11 ;  /* 0x00000008ff037219 */ /* 0x000fe2000001160b */
[----:B------:R-:W-:Y:S01]  /*0c40*/  IMAD.MOV.U32 R23, RZ, RZ, 0x1 ;  /* 0x00000001ff177424 */ /* 0x000fe200078e00ff */
[----:B------:R-:W-:-:S03]  /*0c50*/  IADD3 R5, P0, RZ, -R101, RZ ;  /* 0x80000065ff057210 */ /* 0x000fc60007f1e0ff */
[----:B------:R-:W1:Y:S02]  /*0c60*/  LDC R12, c[0x0][0x618] ;  /* 0x00018600ff0c7b82 */ /* 0x000e640000000800 */
[----:B------:R-:W-:Y:S02]  /*0c70*/  IMAD.X R3, RZ, RZ, ~R3, P0 ;  /* 0x000000ffff037224 */ /* 0x000fe400000e0e03 */
[----:B------:R-:W-:-:S04]  /*0c80*/  IMAD.WIDE.U32 R10, R5, R26, R16 ;  /* 0x0000001a050a7225 */ /* 0x000fc800078e0010 */
[----:B------:R-:W2:Y:S01]  /*0c90*/  LDC R20, c[0x0][0x608] ;  /* 0x00018200ff147b82 */ /* 0x000ea20000000800 */
[----:B------:R-:W-:Y:S02]  /*0ca0*/  IMAD R8, R3, R26, RZ ;  /* 0x0000001a03087224 */ /* 0x000fe400078e02ff */
[----:B------:R-:W-:Y:S02]  /*0cb0*/  IMAD.MOV.U32 R3, RZ, RZ, -0x1 ;  /* 0xffffffffff037424 */ /* 0x000fe400078e00ff */
[----:B------:R-:W-:-:S03]  /*0cc0*/  IMAD R5, R5, R27, R8 ;  /* 0x0000001b05057224 */ /* 0x000fc600078e0208 */
[----:B------:R-:W3:Y:S01]  /*0cd0*/  LDC R28, c[0x0][0x658] ;  /* 0x00019600ff1c7b82 */ /* 0x000ee20000000800 */
[----:B------:R-:W-:Y:S01]  /*0ce0*/  IMAD.IADD R5, R11, 0x1, R5 ;  /* 0x000000010b057824 */ /* 0x000fe200078e0205 */
[----:B0-----:R-:W-:-:S04]  /*0cf0*/  ISETP.NE.U32.AND P0, PT, R30, RZ, PT ;  /* 0x000000ff1e00720c */ /* 0x001fc80003f05070 */
[----:B------:R-:W-:Y:S02]  /*0d00*/  ISETP.NE.AND.EX P0, PT, R31, RZ, PT, P0 ;  /* 0x000000ff1f00720c */ /* 0x000fe40003f05300 */
[----:B------:R-:W0:Y:S01]  /*0d10*/  LDC R24, c[0x0][0x600] ;  /* 0x00018000ff187b82 */ /* 0x000e220000000800 */
[-CC-:B-1----:R-:W-:Y:S02]  /*0d20*/  SHF.R.U64 R14, R10, R12.reuse, R5.reuse ;  /* 0x0000000c0a0e7219 */ /* 0x182fe40000001205 */
[----:B------:R-:W-:-:S05]  /*0d30*/  SHF.R.U32.HI R5, RZ, R12, R5 ;  /* 0x0000000cff057219 */ /* 0x000fca0000011605 */
[----:B------:R-:W1:Y:S01]  /*0d40*/  LDC R15, c[0x0][0x648] ;  /* 0x00019200ff0f7b82 */ /* 0x000e620000000800 */
[-CC-:B--2---:R-:W-:Y:S02]  /*0d50*/  SHF.R.U64 R27, R14, R20.reuse, R5.reuse ;  /* 0x000000140e1b7219 */ /* 0x184fe40000001205 */
[----:B------:R-:W-:-:S05]  /*0d60*/  SHF.R.U32.HI R5, RZ, R20, R5 ;  /* 0x00000014ff057219 */ /* 0x000fca0000011605 */
[----:B------:R-:W2:Y:S01]  /*0d70*/  LDC R21, c[0x0][0x638] ;  /* 0x00018e00ff157b82 */ /* 0x000ea20000000800 */
[-CC-:B---3--:R-:W-:Y:S02]  /*0d80*/  SHF.R.U64 R20, R27, R28.reuse, R5.reuse ;  /* 0x0000001c1b147219 */ /* 0x188fe40000001205 */
[-C--:B------:R-:W-:Y:S02]  /*0d90*/  SHF.L.U32 R3, R3, R28.reuse, RZ ;  /* 0x0000001c03037219 */ /* 0x080fe400000006ff */
[----:B------:R-:W-:Y:S01]  /*0da0*/  SHF.R.U32.HI R5, RZ, R28, R5 ;  /* 0x0000001cff057219 */ /* 0x000fe20000011605 */
[----:B------:R-:W-:Y:S01]  /*0db0*/  IMAD.MOV.U32 R4, RZ, RZ, R20 ;  /* 0x000000ffff047224 */ /* 0x000fe200078e0014 */
[----:B------:R-:W-:Y:S01]  /*0dc0*/  LOP3.LUT R12, RZ, R3, RZ, 0x33, !PT ;  /* 0x00000003ff0c7212 */ /* 0x000fe200078e33ff */
[----:B------:R-:W3:Y:S01]  /*0dd0*/  LDC R25, c[0x0][0x610] ;  /* 0x00018400ff197b82 */ /* 0x000ee20000000800 */
[----:B------:R-:W-:Y:S05]  /*0de0*/  @!P0 BRA `(.L_x_10) ;  /* 0x0000000000288947 */ /* 0x000fea0003800000 */
[----:B------:R-:W4:Y:S02]  /*0df0*/  LDC R3, c[0x0][0x64c] ;  /* 0x00019300ff037b82 */ /* 0x000f240000000800 */
[----:B----4-:R-:W-:-:S05]  /*0e00*/  IADD3 R3, P0, R20, R3, RZ ;  /* 0x0000000314037210 */ /* 0x010fca0007f1e0ff */
        /* <DEDUP_REMOVED lines=8> */
.L_x_10:
[----:B-1----:R-:W-:Y:S01]  /*0e90*/  SHF.R.U64 R4, R4, R15, R5 ;  /* 0x0000000f04047219 */ /* 0x002fe20000001205 */
[----:B0-----:R-:W-:Y:S01]  /*0ea0*/  VIADD R5, R24, 0xffffffff ;  /* 0xffffffff18057836 */ /* 0x001fe20000000000 */
[----:B------:R-:W-:Y:S02]  /*0eb0*/  SHF.L.U32 R3, R23, R28, RZ ;  /* 0x0000001c17037219 */ /* 0x000fe400000006ff */
[----:B------:R-:W-:Y:S01]  /*0ec0*/  LOP3.LUT R12, R27, R12, RZ, 0xc0, !PT ;  /* 0x0000000c1b0c7212 */ /* 0x000fe200078ec0ff */
[----:B------:R-:W-:Y:S01]  /*0ed0*/  IMAD.MOV R8, RZ, RZ, -R4 ;  /* 0x000000ffff087224 */ /* 0x000fe200078e0a04 */
[----:B------:R-:W-:Y:S02]  /*0ee0*/  SEL R6, R6, R29, !P1 ;  /* 0x0000001d06067207 */ /* 0x000fe40004800000 */
[----:B------:R-:W-:Y:S01]  /*0ef0*/  LOP3.LUT R5, R14, R5, RZ, 0xc0, !PT ;  /* 0x000000050e057212 */ /* 0x000fe200078ec0ff */
[----:B------:R-:W-:Y:S02]  /*0f00*/  IMAD R9, R3, R4, R12 ;  /* 0x0000000403097224 */ /* 0x000fe400078e020c */
[----:B--2---:R-:W-:-:S02]  /*0f10*/  IMAD R3, R8, R21, R20 ;  /* 0x0000001508037224 */ /* 0x004fc400078e0214 */
[----:B---3--:R-:W-:Y:S02]  /*0f20*/  IMAD R6, R9, R25, R6 ;  /* 0x0000001909067224 */ /* 0x008fe400078e0206 */
[----:B------:R-:W-:Y:S02]  /*0f30*/  IMAD R103, R3, R24, R5 ;  /* 0x0000001803677224 */ /* 0x000fe400078e0205 */
[----:B------:R-:W-:-:S03]  /*0f40*/  IMAD.MOV.U32 R4, RZ, RZ, 0x1 ;  /* 0x00000001ff047424 */ /* 0x000fc600078e00ff */
[----:B------:R-:W-:Y:S02]  /*0f50*/  SEL R100, R103, R6, !P1 ;  /* 0x0000000667647207 */ /* 0x000fe40004800000 */
[----:B------:R-:W-:Y:S02]  /*0f60*/  PRMT R3, R4, 0x7610, R3 ;  /* 0x0000761004037816 */ /* 0x000fe40000000003 */
[----:B------:R-:W-:-:S07]  /*0f70*/  SEL R103, R6, R103, !P1 ;  /* 0x0000006706677207 */ /* 0x000fce0004800000 */
.L_x_8:
[----:B------:R-:W-:-:S08]  /*0f80*/  NOP ;  /* 0x0000000000007918 */ /* 0x000fd00000000000 */
[----:B------:R-:W0:Y:S02]  /*0f90*/  USETMAXREG.TRY_ALLOC.CTAPOOL UP0, 0xe8 ;  /* 0x000000e8000079c8 */ /* 0x000e240008000600 */
[----:B0-----:R-:W-:-:S13]  /*0fa0*/  PLOP3.LUT P0, PT, PT, PT, UP0, 0x80, 0x0 ;  /* 0x000000000000781c */ /* 0x001fda0003f0f008 */
[----:B------:R-:W-:Y:S05]  /*0fb0*/  @!P0 BRA `(.L_x_8) ;  /* 0xfffffffc00f08947 */ /* 0x000fea000383ffff */
[----:B------:R-:W-:Y:S01]  /*0fc0*/  ULDC.64 UR4, c[0x0][0x598] ;  /* 0x0001660000047ab9 */ /* 0x000fe20000000a00 */
[----:B------:R-:W-:Y:S01]  /*0fd0*/  ULDC.64 UR38, c[0x0][0x208] ;  /* 0x0000820000267ab9 */ /* 0x000fe20000000a00 */
[----:B------:R-:W-:-:S04]  /*0fe0*/  ISETP.NE.U32.AND P0, PT, RZ, UR4, PT ;  /* 0x00000004ff007c0c */ /* 0x000fc8000bf05070 */
[----:B------:R-:W-:-:S13]  /*0ff0*/  ISETP.NE.AND.EX P0, PT, RZ, UR5, PT, P0 ;  /* 0x00000005ff007c0c */ /* 0x000fda000bf05300 */
[----:B------:R-:W-:Y:S05]  /*1000*/  @!P0 BRA `(.L_x_11) ;  /* 0x00000000001c8947 */ /* 0x000fea0003800000 */
[----:B------:R-:W0:Y:S02]  /*1010*/  LDC.64 R4, c[0x0][0x598] ;  /* 0x00016600ff047b82 */ /* 0x000e240000000a00 */
[----:B0-----:R-:W2:Y:S02]  /*1020*/  LDG.E.64 R4, desc[UR38][R4.64] ;  /* 0x0000002604047981 */ /* 0x001ea4000c1e1b00 */
[----:B--2---:R-:W-:-:S04]  /*1030*/  ISETP.NE.U32.AND P0, PT, R4, RZ, PT ;  /* 0x000000ff0400720c */ /* 0x004fc80003f05070 */
[----:B------:R-:W-:-:S13]  /*1040*/  ISETP.NE.AND.EX P0, PT, R5, RZ, PT, P0 ;  /* 0x000000ff0500720c */ /* 0x000fda0003f05300 */
[----:B------:R-:W-:Y:S05]  /*1050*/  @!P0 BRA `(.L_x_11) ;  /* 0x0000000000088947 */ /* 0x000fea0003800000 */
[----:B------:R0:W5:Y:S01]  /*1060*/  LD.E R23, desc[UR38][R4.64] ;  /* 0x0000002604177980 */ /* 0x000162000c101900 */
[----:B------:R-:W-:Y:S05]  /*1070*/  BRA `(.L_x_12) ;  /* 0x0000000000247947 */ /* 0x000fea0003800000 */
.L_x_11:
[----:B------:R-:W-:Y:S02]  /*1080*/  ULDC.64 UR4, c[0x0][0x588] ;  /* 0x0001620000047ab9 */ /* 0x000fe40000000a00 */
[----:B------:R-:W-:-:S04]  /*1090*/  ISETP.NE.U32.AND P0, PT, RZ, UR4, PT ;  /* 0x00000004ff007c0c */ /* 0x000fc8000bf05070 */
[----:B------:R-:W-:-:S13]  /*10a0*/  ISETP.NE.AND.EX P0, PT, RZ, UR5, PT, P0 ;  /* 0x00000005ff007c0c */ /* 0x000fda000bf05300 */
[----:B------:R-:W-:Y:S05]  /*10b0*/  @!P0 BRA `(.L_x_13) ;  /* 0x00000000000c8947 */ /* 0x000fea0003800000 */
[----:B------:R-:W0:Y:S02]  /*10c0*/  LDC.64 R4, c[0x0][0x588] ;  /* 0x00016200ff047b82 */ /* 0x000e240000000a00 */
[----:B0-----:R1:W5:Y:S01]  /*10d0*/  LDG.E R23, desc[UR38][R4.64] ;  /* 0x0000002604177981 */ /* 0x001362000c1e1900 */
[----:B------:R-:W-:Y:S05]  /*10e0*/  BRA `(.L_x_12) ;  /* 0x0000000000087947 */ /* 0x000fea0003800000 */
.L_x_13:
[----:B------:R-:W-:Y:S02]  /*10f0*/  ULDC UR4, c[0x0][0x580] ;  /* 0x0001600000047ab9 */ /* 0x000fe40000000800 */
[----:B------:R-:W-:-:S07]  /*1100*/  IMAD.U32 R23, RZ, RZ, UR4 ;  /* 0x00000004ff177e24 */ /* 0x000fce000f8e00ff */
.L_x_12:
[----:B------:R-:W-:Y:S02]  /*1110*/  ULDC.64 UR4, c[0x0][0x5a0] ;  /* 0x0001680000047ab9 */ /* 0x000fe40000000a00 */
[----:B------:R-:W-:-:S04]  /*1120*/  ISETP.NE.U32.AND P0, PT, RZ, UR4, PT ;  /* 0x00000004ff007c0c */ /* 0x000fc8000bf05070 */
[----:B------:R-:W-:-:S13]  /*1130*/  ISETP.NE.AND.EX P0, PT, RZ, UR5, PT, P0 ;  /* 0x00000005ff007c0c */ /* 0x000fda000bf05300 */
[----:B------:R-:W-:Y:S05]  /*1140*/  @!P0 BRA `(.L_x_14) ;  /* 0x00000000001c8947 */ /* 0x000fea0003800000 */
[----:B01----:R-:W0:Y:S02]  /*1150*/  LDC.64 R4, c[0x0][0x5a0] ;  /* 0x00016800ff047b82 */ /* 0x003e240000000a00 */
[----:B0-----:R-:W2:Y:S02]  /*1160*/  LDG.E.64 R4, desc[UR38][R4.64] ;  /* 0x0000002604047981 */ /* 0x001ea4000c1e1b00 */
[----:B--2---:R-:W-:-:S04]  /*1170*/  ISETP.NE.U32.AND P0, PT, R4, RZ, PT ;  /* 0x000000ff0400720c */ /* 0x004fc80003f05070 */
[----:B------:R-:W-:-:S13]  /*1180*/  ISETP.NE.AND.EX P0, PT, R5, RZ, PT, P0 ;  /* 0x000000ff0500720c */ /* 0x000fda0003f05300 */
[----:B------:R-:W-:Y:S05]  /*1190*/  @!P0 BRA `(.L_x_14) ;  /* 0x0000000000088947 */ /* 0x000fea0003800000 */
[----:B------:R0:W5:Y:S01]  /*11a0*/  LD.E R90, desc[UR38][R4.64] ;  /* 0x00000026045a7980 */ /* 0x000162000c101900 */
[----:B------:R-:W-:Y:S05]  /*11b0*/  BRA `(.L_x_15) ;  /* 0x0000000000247947 */ /* 0x000fea0003800000 */
.L_x_14:
[----:B------:R-:W-:Y:S02]  /*11c0*/  ULDC.64 UR4, c[0x0][0x590] ;  /* 0x0001640000047ab9 */ /* 0x000fe40000000a00 */
[----:B------:R-:W-:-:S04]  /*11d0*/  ISETP.NE.U32.AND P0, PT, RZ, UR4, PT ;  /* 0x00000004ff007c0c */ /* 0x000fc8000bf05070 */
[----:B------:R-:W-:-:S13]  /*11e0*/  ISETP.NE.AND.EX P0, PT, RZ, UR5, PT, P0 ;  /* 0x00000005ff007c0c */ /* 0x000fda000bf05300 */
[----:B------:R-:W-:Y:S05]  /*11f0*/  @!P0 BRA `(.L_x_16) ;  /* 0x00000000000c8947 */ /* 0x000fea0003800000 */
[----:B------:R-:W2:Y:S02]  /*1200*/  LDC.64 R90, c[0x0][0x590] ;  /* 0x00016400ff5a7b82 */ /* 0x000ea40000000a00 */
[----:B--2---:R2:W5:Y:S01]  /*1210*/  LDG.E R90, desc[UR38][R90.64] ;  /* 0x000000265a5a7981 */ /* 0x004562000c1e1900 */
[----:B------:R-:W-:Y:S05]  /*1220*/  BRA `(.L_x_15) ;  /* 0x0000000000087947 */ /* 0x000fea0003800000 */
.L_x_16:
[----:B------:R-:W-:Y:S02]  /*1230*/  ULDC UR4, c[0x0][0x584] ;  /* 0x0001610000047ab9 */ /* 0x000fe40000000800 */
[----:B------:R-:W-:-:S07]  /*1240*/  IMAD.U32 R90, RZ, RZ, UR4 ;  /* 0x00000004ff5a7e24 */ /* 0x000fce000f8e00ff */
.L_x_15:
[----:B------:R-:W-:-:S13]  /*1250*/  LOP3.LUT P0, RZ, R3, 0xff, RZ, 0xc0, !PT ;  /* 0x000000ff03ff7812 */ /* 0x000fda000780c0ff */
[----:B------:R-:W-:Y:S05]  /*1260*/  @!P0 EXIT ;  /* 0x000000000000894d */ /* 0x000fea0003800000 */
[----:B------:R-:W3:Y:S01]  /*1270*/  LDC R93, c[0x0][0x658] ;  /* 0x00019600ff5d7b82 */ /* 0x000ee20000000800 */
[----:B------:R-:W-:Y:S01]  /*1280*/  LOP3.LUT R7, R7, 0x1, RZ, 0xc0, !PT ;  /* 0x0000000107077812 */ /* 0x000fe200078ec0ff */
[----:B------:R-:W-:Y:S01]  /*1290*/  ULDC.64 UR6, c[0x0][0x288] ;  /* 0x0000a20000067ab9 */ /* 0x000fe20000000a00 */
[----:B------:R-:W-:Y:S01]  /*12a0*/  SHF.R.U32.HI R3, RZ, 0x2, R95 ;  /* 0x00000002ff037819 */ /* 0x000fe2000001165f */
[----:B------:R-:W-:Y:S01]  /*12b0*/  UIADD3 UR4, UR7, 0x3f, URZ ;  /* 0x0000003f07047890 */ /* 0x000fe2000fffe03f */
[----:B------:R-:W-:Y:S01]  /*12c0*/  SHF.R.U32.HI R0, RZ, 0x1, R0 ;  /* 0x00000001ff007819 */ /* 0x000fe20000011600 */
[----:B------:R-:W-:Y:S01]  /*12d0*/  IMAD.SHL.U32 R88, R7, 0x40, RZ ;  /* 0x0000004007587824 */ /* 0x000fe200078e00ff */
[----:B------:R-:W-:Y:S01]  /*12e0*/  LOP3.LUT R3, R3, 0x7, RZ, 0xc0, !PT ;  /* 0x0000000703037812 */ /* 0x000fe200078ec0ff */
[----:B------:R-:W4:Y:S01]  /*12f0*/  LDC.64 R8, c[0x0][0x5c8] ;  /* 0x00017200ff087b82 */ /* 0x000f220000000a00 */
[----:B------:R-:W-:Y:S01]  /*1300*/  USHF.R.S32.HI UR5, URZ, 0x1f, UR4 ;  /* 0x0000001f3f057899 */ /* 0x000fe20008011404 */
[----:B------:R-:W-:Y:S01]  /*1310*/  LOP3.LUT R0, R0, 0x30, RZ, 0xc0, !PT ;  /* 0x0000003000007812 */ /* 0x000fe200078ec0ff */
[----:B------:R-:W-:Y:S01]  /*1320*/  IMAD.MOV.U32 R6, RZ, RZ, 0x1 ;  /* 0x00000001ff067424 */ /* 0x000fe200078e00ff */
[--C-:B------:R-:W-:Y:S01]  /*1330*/  LOP3.LUT R88, R88, 0x40, R3.reuse, 0xe2, !PT ;  /* 0x0000004058587812 */ /* 0x100fe200078ee203 */
[----:B------:R-:W-:Y:S01]  /*1340*/  ULEA.HI UR5, UR5, UR4, URZ, 0x6 ;  /* 0x0000000405057291 */ /* 0x000fe2000f8f303f */
[-C--:B01----:R-:W-:Y:S01]  /*1350*/  IADD3 R4, RZ, -R0.reuse, -R3 ;  /* 0x80000000ff047210 */ /* 0x083fe20007ffe803 */
[----:B------:R-:W-:Y:S01]  /*1360*/  IMAD.U32 R5, RZ, RZ, UR6 ;  /* 0x00000006ff057e24 */ /* 0x000fe2000f8e00ff */
[----:B------:R-:W0:Y:S01]  /*1370*/  LDC R97, c[0x0][0x600] ;  /* 0x00018000ff617b82 */ /* 0x000e220000000800 */
[----:B------:R-:W-:Y:S01]  /*1380*/  LOP3.LUT R88, R88, R0, RZ, 0xfc, !PT ;  /* 0x0000000058587212 */ /* 0x000fe200078efcff */
[----:B------:R-:W-:Y:S01]  /*1390*/  IMAD.MOV.U32 R0, RZ, RZ, -0x1 ;  /* 0xffffffffff007424 */ /* 0x000fe200078e00ff */
[----:B------:R-:W-:Y:S01]  /*13a0*/  USHF.R.S32.HI UR43, URZ, 0x6, UR5 ;  /* 0x000000063f2b7899 */ /* 0x000fe20008011405 */
[----:B------:R-:W-:Y:S01]  /*13b0*/  LOP3.LUT R94, R95, 0x3, RZ, 0xc0, !PT ;  /* 0x000000035f5e7812 */ /* 0x000fe200078ec0ff */
[----:B------:R-:W-:Y:S01]  /*13c0*/  IMAD R4, R7, -0x40, R4 ;  /* 0xffffffc007047824 */ /* 0x000fe200078e0204 */
[C---:B------:R-:W-:Y:S01]  /*13d0*/  LOP3.LUT R96, R95.reuse, 0x80, RZ, 0xc0, !PT ;  /* 0x000000805f607812 */ /* 0x040fe200078ec0ff */
[----:B------:R-:W-:Y:S01]  /*13e0*/  UISETP.LT.AND UP0, UPT, UR43, 0x1, UPT ;  /* 0x000000012b00788c */ /* 0x000fe2000bf01270 */
[-C--:B---3--:R-:W-:Y:S01]  /*13f0*/  SHF.L.U32 R0, R0, R93.reuse, RZ ;  /* 0x0000005d00007219 */ /* 0x088fe200000006ff */
[----:B------:R-:W-:Y:S01]  /*1400*/  ULDC UR4, c[0x0][0x284] ;  /* 0x0000a10000047ab9 */ /* 0x000fe20000000800 */
[----:B------:R-:W-:Y:S01]  /*1410*/  IMAD R94, R94, -0x2, R5 ;  /* 0xfffffffe5e5e7824 */ /* 0x000fe200078e0205 */
[----:B------:R-:W-:Y:S01]  /*1420*/  USEL UR44, UR43, 0x1, UP0 ;  /* 0x000000012b2c7887 */ /* 0x000fe20008000000 */
[----:B------:R-:W-:Y:S01]  /*1430*/  SHF.L.U32 R93, R6, R93, RZ ;  /* 0x0000005d065d7219 */ /* 0x000fe200000006ff */
[----:B------:R-:W-:Y:S01]  /*1440*/  IMAD.SHL.U32 R95, R95, 0x2, RZ ;  /* 0x000000025f5f7824 */ /* 0x000fe200078e00ff */
[----:B------:R-:W-:Y:S01]  /*1450*/  LOP3.LUT R102, R18, 0x1, RZ, 0xfc, !PT ;  /* 0x0000000112667812 */ /* 0x000fe200078efcff */
[----:B------:R-:W-:Y:S01]  /*1460*/  VIADD R99, R4, UR4 ;  /* 0x0000000404637c36 */ /* 0x000fe20008000000 */
[C---:B----4-:R-:W-:Y:S01]  /*1470*/  SHF.L.U64.HI R92, R8.reuse, 0x3, R9 ;  /* 0x00000003085c7819 */ /* 0x050fe20000010209 */
[----:B--2---:R-:W-:Y:S01]  /*1480*/  IMAD.SHL.U32 R91, R8, 0x8, RZ ;  /* 0x00000008085b7824 */ /* 0x004fe200078e00ff */
[----:B------:R-:W-:Y:S01]  /*1490*/  SHF.R.U32.HI R96, RZ, 0x7, R96 ;  /* 0x00000007ff607819 */ /* 0x000fe20000011660 */
[----:B------:R-:W-:Y:S01]  /*14a0*/  IMAD.MOV.U32 R89, RZ, RZ, RZ ;  /* 0x000000ffff597224 */ /* 0x000fe200078e00ff */
[----:B------:R-:W-:Y:S01]  /*14b0*/  LOP3.LUT R98, RZ, R0, RZ, 0x33, !PT ;  /* 0x00000000ff627212 */ /* 0x000fe200078e33ff */
[----:B------:R-:W-:Y:S01]  /*14c0*/  UIADD3 UR44, UR43, -UR44, URZ ;  /* 0x8000002c2b2c7290 */ /* 0x000fe2000fffe03f */
[----:B------:R-:W-:Y:S01]  /*14d0*/  UMOV UR40, URZ ;  /* 0x0000003f00287c82 */ /* 0x000fe20008000000 */
[----:B0-----:R-:W-:Y:S01]  /*14e0*/  VIADD R97, R97, 0xffffffff ;  /* 0xffffffff61617836 */ /* 0x001fe20000000000 */
[----:B------:R-:W-:-:S09]  /*14f0*/  UMOV UR41, URZ ;  /* 0x0000003f00297c82 */ /* 0x000fd20008000000 */
.L_x_164:
[----:B0-----:R-:W0:Y:S01]  /*1500*/  SHFL.IDX PT, R0, R96, RZ, 0x1f ;  /* 0x00001fff60007589 */ /* 0x001e2200000e0000 */
[----:B-1----:R-:W1:Y:S01]  /*1510*/  S2UR UR7, SR_CgaCtaId ;  /* 0x00000000000779c3 */ /* 0x002e620000008800 */
[----:B------:R-:W-:Y:S01]  /*1520*/  UMOV UR6, 0x400 ;  /* 0x0000040000067882 */ /* 0x000fe20000000000 */
[----:B0-----:R-:W-:Y:S01]  /*1530*/  R2UR UR4, R0 ;  /* 0x00000000000472ca */ /* 0x001fe200000e0000 */
[----:B-1----:R-:W-:-:S12]  /*1540*/  ULEA UR6, UR7, UR6, 0x18 ;  /* 0x0000000607067291 */ /* 0x002fd8000f8ec03f */
[----:B------:R-:W-:-:S04]  /*1550*/  ULEA.HI UR5, UR4, UR4, URZ, 0x1 ;  /* 0x0000000404057291 */ /* 0x000fc8000f8f083f */
[----:B------:R-:W-:-:S04]  /*1560*/  ULOP3.LUT UR5, UR5, 0x7fffe, URZ, 0xc0, !UPT ;  /* 0x0007fffe05057892 */ /* 0x000fc8000f8ec03f */
[----:B------:R-:W-:-:S03]  /*1570*/  UIADD3 UR5, UR4, -UR5, URZ ;  /* 0x8000000504057290 */ /* 0x000fc6000fffe03f */
[----:B------:R-:W-:Y:S01]  /*1580*/  ULDC UR4, c[0x0][0x28c] ;  /* 0x0000a30000047ab9 */ /* 0x000fe20000000800 */
[----:B------:R-:W-:Y:S01]  /*1590*/  ULEA UR5, UR5, UR6, 0xd ;  /* 0x0000000605057291 */ /* 0x000fe2000f8e683f */
[----:B------:R-:W-:-:S03]  /*15a0*/  ISETP.LT.AND P0, PT, RZ, UR4, PT ;  /* 0x00000004ff007c0c */ /* 0x000fc6000bf01270 */
[----:B------:R-:W-:-:S04]  /*15b0*/  UIADD3 UR5, UR5, 0x180, URZ ;  /* 0x0000018005057890 */ /* 0x000fc8000fffe03f */
[----:B------:R-:W-:-:S04]  /*15c0*/  USHF.R.U32.HI UR5, URZ, 0x4, UR5 ;  /* 0x000000043f057899 */ /* 0x000fc80008011605 */
[----:B------:R-:W-:-:S04]  /*15d0*/  ULOP3.LUT UR5, UR5, 0x3fff, URZ, 0xc0, !UPT ;  /* 0x00003fff05057892 */ /* 0x000fc8000f8ec03f */
[----:B------:R-:W-:Y:S01]  /*15e0*/  ULOP3.LUT UR45, UR5, 0x10000, URZ, 0xfc, !UPT ;  /* 0x00010000052d7892 */ /* 0x000fe2000f8efc3f */
[----:B--2345:R-:W-:Y:S11]  /*15f0*/  @P0 BRA `(.L_x_17) ;  /* 0x0000000000400947 */ /* 0x03cff60003800000 */
[----:B------:R-:W-:Y:S01]  /*1600*/  MOV R0, 0x0 ;  /* 0x0000000000007802 */ /* 0x000fe20000000f00 */
[----:B------:R-:W-:Y:S01]  /*1610*/  ULDC.64 UR4, c[0x4][0x68] ;  /* 0x01001a0000047ab9 */ /* 0x000fe20000000a00 */
[----:B------:R-:W-:Y:S01]  /*1620*/  ULDC.64 UR6, c[0x4][0x8] ;  /* 0x0100020000067ab9 */ /* 0x000fe20000000a00 */
[----:B------:R-:W-:Y:S01]  /*1630*/  IMAD.U32 R4, RZ, RZ, UR4 ;  /* 0x00000004ff047e24 */ /* 0x000fe2000f8e00ff */
[----:B------:R0:W1:Y:S01]  /*1640*/  LDC.64 R14, c[0x4][R0] ;  /* 0x01000000000e7b82 */ /* 0x0000620000000a00 */
[----:B------:R-:W-:Y:S01]  /*1650*/  IMAD.U32 R5, RZ, RZ, UR5 ;  /* 0x00000005ff057e24 */ /* 0x000fe2000f8e00ff */
[----:B------:R-:W-:Y:S01]  /*1660*/  ULDC.64 UR4, c[0x4][0x70] ;  /* 0x01001c0000047ab9 */ /* 0x000fe20000000a00 */
[----:B------:R-:W-:Y:S02]  /*1670*/  IMAD.U32 R10, RZ, RZ, UR6 ;  /* 0x00000006ff0a7e24 */ /* 0x000fe4000f8e00ff */
[----:B------:R-:W-:Y:S02]  /*1680*/  IMAD.U32 R6, RZ, RZ, UR4 ;  /* 0x00000004ff067e24 */ /* 0x000fe4000f8e00ff */
[----:B------:R-:W-:-:S02]  /*1690*/  IMAD.U32 R7, RZ, RZ, UR5 ;  /* 0x00000005ff077e24 */ /* 0x000fc4000f8e00ff */
[----:B------:R-:W-:Y:S02]  /*16a0*/  IMAD.U32 R11, RZ, RZ, UR7 ;  /* 0x00000007ff0b7e24 */ /* 0x000fe4000f8e00ff */
[----:B------:R-:W-:Y:S02]  /*16b0*/  IMAD.MOV.U32 R8, RZ, RZ, 0x1e1 ;  /* 0x000001e1ff087424 */ /* 0x000fe400078e00ff */
[----:B------:R-:W-:Y:S02]  /*16c0*/  IMAD.MOV.U32 R12, RZ, RZ, 0x1 ;  /* 0x00000001ff0c7424 */ /* 0x000fe400078e00ff */
[----:B0-----:R-:W-:-:S07]  /*16d0*/  IMAD.MOV.U32 R13, RZ, RZ, RZ ;  /* 0x000000ffff0d7224 */ /* 0x001fce00078e00ff */
[----:B------:R-:W-:-:S07]  /*16e0*/  LEPC R20, `(.L_x_17) ;  /* 0x000000001014794e */ /* 0x000fce0000000000 */
[----:B-1---5:R-:W-:Y:S05]  /*16f0*/  CALL.ABS.NOINC R14 ;  /* 0x000000000e007343 */ /* 0x022fea0003c00000 */
.L_x_17:
[----:B------:R-:W-:-:S13]  /*1700*/  ISETP.NE.AND P0, PT, R102, 0x3, PT ;  /* 0x000000036600780c */ /* 0x000fda0003f05270 */
[----:B------:R-:W-:Y:S05]  /*1710*/  @!P0 BRA `(.L_x_18) ;  /* 0x0000000000048947 */ /* 0x000fea0003800000 */
[----:B------:R-:W-:Y:S01]  /*1720*/  BPT.TRAP 0x1 ;  /* 0x000000040000795c */ /* 0x000fe20000300000 */
.L_x_18:
[----:B------:R-:W0:Y:S01]  /*1730*/  S2UR UR5, SR_CgaCtaId ;  /* 0x00000000000579c3 */ /* 0x000e220000008800 */
[----:B------:R-:W-:Y:S01]  /*1740*/  UMOV UR4, 0x400 ;  /* 0x0000040000047882 */ /* 0x000fe20000000000 */
[----:B------:R-:W-:Y:S02]  /*1750*/  IMAD.U32 R0, RZ, RZ, UR40 ;  /* 0x00000028ff007e24 */ /* 0x000fe4000f8e00ff */
[----:B------:R-:W-:-:S03]  /*1760*/  IMAD.U32 R3, RZ, RZ, UR41 ;  /* 0x00000029ff037e24 */ /* 0x000fc6000f8e00ff */
[----:B------:R-:W-:Y:S01]  /*1770*/  SHF.L.U32 R0, R0, 0x1f, RZ ;  /* 0x0000001f00007819 */ /* 0x000fe200000006ff */
[----:B0-----:R-:W-:-:S06]  /*1780*/  ULEA UR4, UR5, UR4, 0x18 ;  /* 0x0000000405047291 */ /* 0x001fcc000f8ec03f */
[----:B------:R-:W-:-:S04]  /*1790*/  IMAD.U32 R6, RZ, RZ, UR4 ;  /* 0x00000004ff067e24 */ /* 0x000fc8000f8e00ff */
[----:B------:R-:W-:-:S04]  /*17a0*/  IMAD R3, R3, 0x8, R6 ;  /* 0x0000000803037824 */ /* 0x000fc800078e0206 */
[----:B------:R0:W1:Y:S01]  /*17b0*/  SYNCS.PHASECHK.TRANS64.TRYWAIT P1, [R3+URZ], R0 ;  /* 0x00000000030075a7 */ /* 0x000062000802017f */
[----:B------:R-:W-:Y:S05]  /*17c0*/  @!P0 BRA `(.L_x_19) ;  /* 0x0000000000048947 */ /* 0x000fea0003800000 */
[----:B------:R-:W-:Y:S01]  /*17d0*/  BPT.TRAP 0x1 ;  /* 0x000000040000795c */ /* 0x000fe20000300000 */
.L_x_19:
[----:B------:R-:W-:-:S05]  /*17e0*/  IMAD.U32 R4, RZ, RZ, UR44 ;  /* 0x0000002cff047e24 */ /* 0x000fca000f8e00ff */
[----:B------:R-:W-:Y:S01]  /*17f0*/  ISETP.GE.AND P2, PT, R4, 0x1, PT ;  /* 0x000000010400780c */ /* 0x000fe20003f46270 */
[----:B-1----:R-:W-:-:S12]  /*1800*/  @P1 BRA `(.L_x_20) ;  /* 0x0000000000081947 */ /* 0x002fd80003800000 */
[----:B------:R-:W1:Y:S02]  /*1810*/  SYNCS.PHASECHK.TRANS64.TRYWAIT P1, [R3+URZ], R0 ;  /* 0x00000000030075a7 */ /* 0x000e64000802017f */
[----:B-1----:R-:W-:Y:S05]  /*1820*/  @!P1 BRA `(.L_x_21) ;  /* 0x0000006800809947 */ /* 0x002fea0003800000 */
.L_x_20:
[----:B------:R-:W-:Y:S05]  /*1830*/  WARPSYNC.ALL ;  /* 0x0000000000007948 */ /* 0x000fea0003800000 */
[----:B------:R-:W-:Y:S01]  /*1840*/  R2UR UR4, R6 ;  /* 0x00000000060472ca */ /* 0x000fe200000e0000 */
[----:B------:R-:W-:Y:S01]  /*1850*/  ULEA UR5, UR41, UR45, 0xa ;  /* 0x0000002d29057291 */ /* 0x000fe2000f8e503f */
[----:B------:R-:W-:Y:S01]  /*1860*/  WARPGROUP.ARRIVE ;  /* 0x00000000000079c5 */ /* 0x000fe20000000000 */
[----:B------:R-:W-:Y:S01]  /*1870*/  UMOV UR9, 0x40000040 ;  /* 0x4000004000097882 */ /* 0x000fe20000000000 */
[----:B------:R-:W-:-:S04]  /*1880*/  UMOV UR11, 0x40000040 ;  /* 0x40000040000b7882 */ /* 0x000fc80000000000 */
[----:B------:R-:W-:-:S05]  /*1890*/  UMOV UR8, UR5 ;  /* 0x0000000500087c82 */ /* 0x000fca0008000000 */
[----:B------:R-:W-:-:S04]  /*18a0*/  UIADD3 UR4, UR4, 0x1c180, URZ ;  /* 0x0001c18004047890 */ /* 0x000fc8000fffe03f */
[----:B------:R-:W-:-:S04]  /*18b0*/  USHF.R.U32.HI UR4, URZ, 0x4, UR4 ;  /* 0x000000043f047899 */ /* 0x000fc80008011604 */
[----:B------:R-:W-:-:S04]  /*18c0*/  ULOP3.LUT UR4, UR4, 0x3fff, URZ, 0xc0, !UPT ;  /* 0x00003fff04047892 */ /* 0x000fc8000f8ec03f */
[----:B------:R-:W-:-:S04]  /*18d0*/  ULOP3.LUT UR4, UR4, 0x2000000, URZ, 0xfc, !UPT ;  /* 0x0200000004047892 */ /* 0x000fc8000f8efc3f */
[----:B------:R-:W-:-:S07]  /*18e0*/  ULEA UR6, UR41, UR4, 0xa ;  /* 0x0000000429067291 */ /* 0x000fce000f8e503f */
[----:B------:R-:W-:Y:S02]  /*18f0*/  UMOV UR10, UR6 ;  /* 0x00000006000a7c82 */ /* 0x000fe40008000000 */
[----:B------:R-:W-:Y:S01]  /*1900*/  HGMMA.64x128x16.F32 R24, gdesc[UR8].tnspB, RZ, !UPT, gsb0 ;  /* 0x41e00000081879f0 */ /* 0x000fe2000c0008ff */
[----:B------:R-:W-:Y:S02]  /*1910*/  UIADD3 UR8, UR5, 0x2, URZ ;  /* 0x0000000205087890 */ /* 0x000fe4000fffe03f */
[----:B------:R-:W-:Y:S01]  /*1920*/  UIADD3 UR10, UR6, 0x80, URZ ;  /* 0x00000080060a7890 */ /* 0x000fe2000fffe03f */
[----:B------:R-:W-:Y:S01]  /*1930*/  UMOV UR9, 0x40000040 ;  /* 0x4000004000097882 */ /* 0x000fe20000000000 */
[----:B------:R-:W-:Y:S01]  /*1940*/  UMOV UR11, 0x40000040 ;  /* 0x40000040000b7882 */ /* 0x000fe20000000000 */
[----:B------:R-:W-:Y:S02]  /*1950*/  WARPGROUP.DEPBAR.LE gsb0, 0x0 ;  /* 0x00008000000079c5 */ /* 0x000fe40000010000 */
[----:B------:R-:W-:-:S06]  /*1960*/  WARPGROUP.ARRIVE ;  /* 0x00000000000079c5 */ /* 0x000fcc0000000000 */
[----:B------:R-:W-:Y:S01]  /*1970*/  HGMMA.64x128x16.F32 R24, gdesc[UR8].tnspB, R24, gsb0 ;  /* 0x41e00000081879f0 */ /* 0x000fe20008000818 */
        /* <DEDUP_REMOVED lines=13> */
[----:B------:R-:W-:Y:S03]  /*1a50*/  HGMMA.64x128x16.F32 R24, gdesc[UR8].tnspB, R24, gsb0 ;  /* 0x41e00000081879f0 */ /* 0x000fe60008000818 */
[----:B------:R-:W-:Y:S02]  /*1a60*/  WARPGROUP.DEPBAR.LE gsb0, 0x0 ;  /* 0x00008000000079c5 */ /* 0x000fe40000010000 */
[----:B------:R-:W-:Y:S05]  /*1a70*/  @!P2 BRA `(.L_x_22) ;  /* 0x000000040028a947 */ /* 0x000fea0003800000 */
[----:B------:R-:W-:Y:S01]  /*1a80*/  UIADD3 UR5, UR41, 0x1, URZ ;  /* 0x0000000129057890 */ /* 0x000fe2000fffe03f */
[----:B01----:R-:W-:Y:S02]  /*1a90*/  IMAD.U32 R0, RZ, RZ, UR44 ;  /* 0x0000002cff007e24 */ /* 0x003fe4000f8e00ff */
[----:B------:R-:W-:Y:S01]  /*1aa0*/  IMAD.U32 R3, RZ, RZ, UR41 ;  /* 0x00000029ff037e24 */ /* 0x000fe2000f8e00ff */
[----:B------:R-:W-:-:S04]  /*1ab0*/  UISETP.NE.AND UP0, UPT, UR5, 0x7, UPT ;  /* 0x000000070500788c */ /* 0x000fc8000bf05270 */
[----:B------:R-:W-:Y:S02]  /*1ac0*/  USEL UR6, URZ, 0x1, UP0 ;  /* 0x000000013f067887 */ /* 0x000fe40008000000 */
[----:B------:R-:W-:Y:S02]  /*1ad0*/  USEL UR5, UR5, URZ, UP0 ;  /* 0x0000003f05057287 */ /* 0x000fe40008000000 */
[----:B------:R-:W-:-:S06]  /*1ae0*/  ULOP3.LUT UR6, UR40, UR6, URZ, 0x3c, !UPT ;  /* 0x0000000628067292 */ /* 0x000fcc000f8e3c3f */
[----:B------:R-:W-:-:S07]  /*1af0*/  IMAD.U32 R7, RZ, RZ, UR6 ;  /* 0x00000006ff077e24 */ /* 0x000fce000f8e00ff */
.L_x_29:
[----:B------:R-:W-:Y:S05]  /*1b00*/  @!P0 BRA `(.L_x_23) ;  /* 0x0000000000048947 */ /* 0x000fea0003800000 */
[----:B------:R-:W-:Y:S01]  /*1b10*/  BPT.TRAP 0x1 ;  /* 0x000000040000795c */ /* 0x000fe20000300000 */
.L_x_23:
[----:B------:R-:W0:Y:S01]  /*1b20*/  S2UR UR7, SR_CgaCtaId ;  /* 0x00000000000779c3 */ /* 0x000e220000008800 */
[----:B------:R-:W-:Y:S01]  /*1b30*/  UMOV UR6, 0x400 ;  /* 0x0000040000067882 */ /* 0x000fe20000000000 */
[----:B------:R-:W-:Y:S01]  /*1b40*/  IMAD.U32 R5, RZ, RZ, UR5 ;  /* 0x00000005ff057e24 */ /* 0x000fe2000f8e00ff */
[----:B------:R-:W-:Y:S01]  /*1b50*/  SHF.L.U32 R4, R7, 0x1f, RZ ;  /* 0x0000001f07047819 */ /* 0x000fe200000006ff */
[----:B0-----:R-:W-:-:S06]  /*1b60*/  ULEA UR6, UR7, UR6, 0x18 ;  /* 0x0000000607067291 */ /* 0x001fcc000f8ec03f */
[----:B------:R-:W-:-:S04]  /*1b70*/  IMAD.U32 R6, RZ, RZ, UR6 ;  /* 0x00000006ff067e24 */ /* 0x000fc8000f8e00ff */
[----:B------:R-:W-:-:S04]  /*1b80*/  IMAD R5, R5, 0x8, R6 ;  /* 0x0000000805057824 */ /* 0x000fc800078e0206 */
[----:B------:R0:W1:Y:S01]  /*1b90*/  SYNCS.PHASECHK.TRANS64.TRYWAIT P1, [R5+URZ], R4 ;  /* 0x00000004050075a7 */ /* 0x000062000802017f */
[----:B------:R-:W-:Y:S05]  /*1ba0*/  @!P0 BRA `(.L_x_24) ;  /* 0x0000000000048947 */ /* 0x000fea0003800000 */
[----:B------:R-:W-:Y:S01]  /*1bb0*/  BPT.TRAP 0x1 ;  /* 0x000000040000795c */ /* 0x000fe20000300000 */
.L_x_24:
[----:B-1----:R-:W-:Y:S05]  /*1bc0*/  @P1 BRA `(.L_x_25) ;  /* 0x0000000000081947 */ /* 0x002fea0003800000 */
[----:B------:R-:W1:Y:S02]  /*1bd0*/  SYNCS.PHASECHK.TRANS64.TRYWAIT P1, [R5+URZ], R4 ;  /* 0x00000004050075a7 */ /* 0x000e64000802017f */
[----:B-1----:R-:W-:Y:S05]  /*1be0*/  @!P1 BRA `(.L_x_26) ;  /* 0x0000006400a49947 */ /* 0x002fea0003800000 */
.L_x_25:
[----:B------:R-:W-:Y:S01]  /*1bf0*/  ULEA UR6, UR5, UR45, 0xa ;  /* 0x0000002d05067291 */ /* 0x000fe2000f8e503f */
[----:B------:R-:W-:Y:S01]  /*1c00*/  WARPGROUP.ARRIVE ;  /* 0x00000000000079c5 */ /* 0x000fe20000000000 */
[----:B------:R-:W-:Y:S01]  /*1c10*/  ULEA UR7, UR5, UR4, 0xa ;  /* 0x0000000405077291 */ /* 0x000fe2000f8e503f */
[----:B------:R-:W-:Y:S01]  /*1c20*/  UMOV UR9, 0x40000040 ;  /* 0x4000004000097882 */ /* 0x000fe20000000000 */
[----:B------:R-:W-:-:S03]  /*1c30*/  UMOV UR11, 0x40000040 ;  /* 0x40000040000b7882 */ /* 0x000fc60000000000 */
[----:B------:R-:W-:Y:S02]  /*1c40*/  UMOV UR8, UR6 ;  /* 0x0000000600087c82 */ /* 0x000fe40008000000 */
[----:B------:R-:W-:Y:S02]  /*1c50*/  UMOV UR10, UR7 ;  /* 0x00000007000a7c82 */ /* 0x000fe40008000000 */
[----:B------:R-:W-:Y:S01]  /*1c60*/  HGMMA.64x128x16.F32 R24, gdesc[UR8].tnspB, R24, gsb0 ;  /* 0x41e00000081879f0 */ /* 0x000fe20008000818 */
[----:B------:R-:W-:Y:S02]  /*1c70*/  UIADD3 UR8, UR6, 0x2, URZ ;  /* 0x0000000206087890 */ /* 0x000fe4000fffe03f */
[----:B------:R-:W-:Y:S01]  /*1c80*/  UIADD3 UR10, UR7, 0x80, URZ ;  /* 0x00000080070a7890 */ /* 0x000fe2000fffe03f */
[----:B------:R-:W-:Y:S01]  /*1c90*/  UMOV UR9, 0x40000040 ;  /* 0x4000004000097882 */ /* 0x000fe20000000000 */
[----:B------:R-:W-:Y:S01]  /*1ca0*/  UMOV UR11, 0x40000040 ;  /* 0x40000040000b7882 */ /* 0x000fe20000000000 */
[----:B------:R-:W-:-:S02]  /*1cb0*/  WARPGROUP.DEPBAR.LE gsb0, 0x0 ;  /* 0x00008000000079c5 */ /* 0x000fc40000010000 */
        /* <DEDUP_REMOVED lines=18> */
[----:B------:R-:W-:Y:S01]  /*1de0*/  BPT.TRAP 0x1 ;  /* 0x000000040000795c */ /* 0x000fe20000300000 */
.L_x_27:
[----:B------:R-:W-:-:S13]  /*1df0*/  ISETP.NE.AND P1, PT, R22, RZ, PT ;  /* 0x000000ff1600720c */ /* 0x000fda0003f25270 */
[----:B01----:R-:W-:-:S04]  /*1e00*/  @P1 IMAD R4, R3, 0x8, R6 ;  /* 0x0000000803041824 */ /* 0x003fc800078e0206 */
[----:B------:R-:W-:-:S05]  /*1e10*/  @P1 VIADD R4, R4, 0x38 ;  /* 0x0000003804041836 */ /* 0x000fca0000000000 */
[----:B------:R-:W-:-:S04]  /*1e20*/  @P1 PRMT R4, R19, 0x654, R4 ;  /* 0x0000065413041816 */ /* 0x000fc80000000004 */
[----:B------:R0:W-:Y:S01]  /*1e30*/  @P1 SYNCS.ARRIVE.TRANS64.RED.A1T0 RZ, [R4+URZ], RZ ;  /* 0x000000ff04ff19a7 */ /* 0x0001e2000810043f */
[----:B------:R-:W-:-:S13]  /*1e40*/  ISETP.GT.U32.AND P1, PT, R18, 0x1, PT ;  /* 0x000000011200780c */ /* 0x000fda0003f24070 */
[----:B0-----:R-:W-:Y:S05]  /*1e50*/  @P1 BRA `(.L_x_28) ;  /* 0x0000000000041947 */ /* 0x001fea0003800000 */
[----:B------:R-:W-:Y:S01]  /*1e60*/  BPT.TRAP 0x1 ;  /* 0x000000040000795c */ /* 0x000fe20000300000 */
.L_x_28:
[----:B------:R-:W-:Y:S01]  /*1e70*/  UIADD3 UR5, UR5, 0x1, URZ ;  /* 0x0000000105057890 */ /* 0x000fe2000fffe03f */
[C---:B------:R-:W-:Y:S01]  /*1e80*/  ISETP.GT.AND P2, PT, R0.reuse, 0x1, PT ;  /* 0x000000010000780c */ /* 0x040fe20003f44270 */
[----:B------:R-:W-:Y:S02]  /*1e90*/  VIADD R3, R3, 0x1 ;  /* 0x0000000103037836 */ /* 0x000fe40000000000 */
[----:B------:R-:W-:Y:S01]  /*1ea0*/  UISETP.NE.AND UP0, UPT, UR5, 0x7, UPT ;  /* 0x000000070500788c */ /* 0x000fe2000bf05270 */
[----:B------:R-:W-:Y:S02]  /*1eb0*/  VIADD R0, R0, 0xffffffff ;  /* 0xffffffff00007836 */ /* 0x000fe40000000000 */
[C---:B------:R-:W-:Y:S01]  /*1ec0*/  ISETP.NE.AND P1, PT, R3.reuse, 0x7, PT ;  /* 0x000000070300780c */ /* 0x040fe20003f25270 */
[----:B------:R-:W-:Y:S02]  /*1ed0*/  USEL UR6, URZ, 0x1, UP0 ;  /* 0x000000013f067887 */ /* 0x000fe40008000000 */
[----:B------:R-:W-:Y:S01]  /*1ee0*/  USEL UR5, UR5, URZ, UP0 ;  /* 0x0000003f05057287 */ /* 0x000fe20008000000 */
[----:B------:R-:W-:-:S03]  /*1ef0*/  SEL R3, R3, RZ, P1 ;  /* 0x000000ff03037207 */ /* 0x000fc60000800000 */
[----:B------:R-:W-:Y:S01]  /*1f00*/  LOP3.LUT R7, R7, UR6, RZ, 0x3c, !PT ;  /* 0x0000000607077c12 */ /* 0x000fe2000f8e3cff */
[----:B------:R-:W-:Y:S07]  /*1f10*/  @P2 BRA `(.L_x_29) ;  /* 0xfffffff800f82947 */ /* 0x000fee000383ffff */
.L_x_22:
[----:B01----:R-:W0:Y:S02]  /*1f20*/  LDC R0, c[0x0][0x28c] ;  /* 0x0000a300ff007b82 */ /* 0x003e240000000800 */
[----:B0-----:R-:W-:-:S13]  /*1f30*/  ISETP.GE.AND P1, PT, R0, 0x1, PT ;  /* 0x000000010000780c */ /* 0x001fda0003f26270 */
[----:B------:R-:W-:Y:S05]  /*1f40*/  @!P1 BRA `(.L_x_30) ;  /* 0x0000000000509947 */ /* 0x000fea0003800000 */
[----:B------:R-:W-:Y:S05]  /*1f50*/  @!P0 BRA `(.L_x_31) ;  /* 0x0000000000048947 */ /* 0x000fea0003800000 */
[----:B------:R-:W-:Y:S01]  /*1f60*/  BPT.TRAP 0x1 ;  /* 0x000000040000795c */ /* 0x000fe20000300000 */
.L_x_31:
[----:B------:R-:W-:Y:S01]  /*1f70*/  ISETP.NE.AND P0, PT, R22, RZ, PT ;  /* 0x000000ff1600720c */ /* 0x000fe20003f05270 */
[----:B------:R-:W-:Y:S01]  /*1f80*/  BSSY B0, `(.L_x_32) ;  /* 0x000000e000007945 */ /* 0x000fe20003800000 */
[----:B------:R-:W-:-:S11]  /*1f90*/  ISETP.GT.U32.AND P1, PT, R18, 0x1, PT ;  /* 0x000000011200780c */ /* 0x000fd60003f24070 */
[----:B------:R-:W-:Y:S05]  /*1fa0*/  @!P0 BRA `(.L_x_33) ;  /* 0x00000000002c8947 */ /* 0x000fea0003800000 */
[----:B------:R-:W-:-:S04]  /*1fb0*/  UIADD3 UR6, UR44, UR41, URZ ;  /* 0x000000292c067290 */ /* 0x000fc8000fffe03f */
[----:B------:R-:W-:-:S04]  /*1fc0*/  UIMAD.WIDE.U32 UR4, UR6, 0x24924925, URZ ;  /* 0x24924925060478a5 */ /* 0x000fc8000f8e003f */
[----:B------:R-:W-:-:S04]  /*1fd0*/  UIADD3 UR4, UR6, -UR5, URZ ;  /* 0x8000000506047290 */ /* 0x000fc8000fffe03f */
[----:B------:R-:W-:-:S04]  /*1fe0*/  ULEA.HI UR4, UR4, UR5, URZ, 0x1f ;  /* 0x0000000504047291 */ /* 0x000fc8000f8ff83f */
[----:B------:R-:W-:-:S04]  /*1ff0*/  USHF.R.U32.HI UR4, URZ, 0x2, UR4 ;  /* 0x000000023f047899 */ /* 0x000fc80008011604 */
[----:B------:R-:W-:-:S06]  /*2000*/  UIMAD UR4, UR4, -0x7, UR6 ;  /* 0xfffffff9040478a4 */ /* 0x000fcc000f8e0206 */
[----:B------:R-:W-:-:S04]  /*2010*/  IMAD.U32 R3, RZ, RZ, UR4 ;  /* 0x00000004ff037e24 */ /* 0x000fc8000f8e00ff */
[----:B------:R-:W-:-:S04]  /*2020*/  IMAD R0, R3, 0x8, R6 ;  /* 0x0000000803007824 */ /* 0x000fc800078e0206 */
[----:B------:R-:W-:-:S05]  /*2030*/  VIADD R0, R0, 0x38 ;  /* 0x0000003800007836 */ /* 0x000fca0000000000 */
[----:B------:R-:W-:-:S04]  /*2040*/  PRMT R0, R19, 0x654, R0 ;  /* 0x0000065413007816 */ /* 0x000fc80000000000 */
[----:B------:R0:W-:Y:S03]  /*2050*/  SYNCS.ARRIVE.TRANS64.RED.A1T0 RZ, [R0+URZ], RZ ;  /* 0x000000ff00ff79a7 */ /* 0x0001e6000810043f */
.L_x_33:
[----:B------:R-:W-:Y:S05]  /*2060*/  BSYNC B0 ;  /* 0x0000000000007941 */ /* 0x000fea0003800000 */
.L_x_32:
[----:B------:R-:W-:Y:S05]  /*2070*/  @P1 BRA `(.L_x_30) ;  /* 0x0000000000041947 */ /* 0x000fea0003800000 */
[----:B------:R-:W-:Y:S01]  /*2080*/  BPT.TRAP 0x1 ;  /* 0x000000040000795c */ /* 0x000fe20000300000 */
.L_x_30:
[----:B------:R-:W-:Y:S01]  /*2090*/  UISETP.GE.U32.AND UP1, UPT, UR43, 0x7, UPT ;  /* 0x000000072b00788c */ /* 0x000fe2000bf26070 */
[----:B------:R-:W-:Y:S01]  /*20a0*/  IMAD.SHL.U32 R100, R100, 0x80, RZ ;  /* 0x0000008064647824 */ /* 0x000fe200078e00ff */
[----:B------:R-:W-:Y:S01]  /*20b0*/  UIADD3 UR41, UR43, UR41, URZ ;  /* 0x000000292b297290 */ /* 0x000fe2000fffe03f */
[----:B------:R-:W-:Y:S01]  /*20c0*/  SHF.R.S32.HI R11, RZ, 0x1f, R101 ;  /* 0x0000001fff0b7819 */ /* 0x000fe20000011465 */
[----:B------:R-:W-:Y:S01]  /*20d0*/  ULDC UR10, c[0x0][0x288] ;  /* 0x0000a200000a7ab9 */ /* 0x000fe20000000800 */
[----:B------:R-:W-:Y:S01]  /*20e0*/  IMAD.SHL.U32 R6, R103, 0x80, RZ ;  /* 0x0000008067067824 */ /* 0x000fe200078e00ff */
[C---:B------:R-:W-:Y:S01]  /*20f0*/  LOP3.LUT R8, R100.reuse, 0x6, R95, 0xf8, !PT ;  /* 0x0000000664087812 */ /* 0x040fe200078ef85f */
[----:B------:R-:W-:Y:S01]  /*2100*/  UISETP.GT.U32.AND UP0, UPT, UR41, 0x6, UPT ;  /* 0x000000062900788c */ /* 0x000fe2000bf04070 */
[----:B------:R-:W-:Y:S01]  /*2110*/  ISETP.GE.AND P0, PT, R100, UR10, PT ;  /* 0x0000000a64007c0c */ /* 0x000fe2000bf06270 */
[----:B------:R-:W-:Y:S01]  /*2120*/  ULDC.64 UR6, c[0x0][0x5d0] ;  /* 0x0001740000067ab9 */ /* 0x000fe20000000a00 */
[----:B------:R-:W-:Y:S01]  /*2130*/  ULDC UR11, c[0x0][0x284] ;  /* 0x0000a100000b7ab9 */ /* 0x000fe20000000800 */
[----:B------:R-:W-:Y:S01]  /*2140*/  @UP1 UIMAD.WIDE.U32 UR4, UR41, 0x24924925, URZ ;  /* 0x24924925290418a5 */ /* 0x000fe2000f8e003f */
[----:B------:R-:W-:Y:S01]  /*2150*/  SHF.R.S32.HI R9, RZ, 0x1f, R8 ;  /* 0x0000001fff097819 */ /* 0x000fe20000011408 */
[----:B0-----:R-:W-:Y:S01]  /*2160*/  IMAD R0, R11, UR6, RZ ;  /* 0x000000060b007c24 */ /* 0x001fe2000f8e02ff */
[----:B------:R-:W-:Y:S01]  /*2170*/  UISETP.LT.U32.AND UP0, UPT, UR43, 0x7, UP0 ;  /* 0x000000072b00788c */ /* 0x000fe20008701070 */
[----:B------:R-:W-:Y:S01]  /*2180*/  ISETP.GE.OR P0, PT, R6, UR11, P0 ;  /* 0x0000000b06007c0c */ /* 0x000fe20008706670 */
[----:B------:R-:W-:Y:S01]  /*2190*/  @UP1 UIADD3 UR4, UR41, -UR5, URZ ;  /* 0x8000000529041290 */ /* 0x000fe2000fffe03f */
[C---:B------:R-:W-:Y:S01]  /*21a0*/  IMAD R3, R101.reuse, UR7, R0 ;  /* 0x0000000765037c24 */ /* 0x040fe2000f8e0200 */
[----:B------:R-:W-:Y:S01]  /*21b0*/  ULDC.64 UR8, c[0x0][0x5c8] ;  /* 0x0001720000087ab9 */ /* 0x000fe20000000a00 */
[----:B------:R-:W-:Y:S01]  /*21c0*/  IMAD.WIDE.U32 R4, R101, UR6, R8 ;  /* 0x0000000665047c25 */ /* 0x000fe2000f8e0008 */
[----:B------:R-:W-:-:S02]  /*21d0*/  USEL UR6, URZ, 0x1, !UP0 ;  /* 0x000000013f067887 */ /* 0x000fc4000c000000 */
[----:B------:R-:W-:Y:S01]  /*21e0*/  @UP1 ULEA.HI UR4, UR4, UR5, URZ, 0x1f ;  /* 0x0000000504041291 */ /* 0x000fe2000f8ff83f */
[----:B------:R-:W-:Y:S01]  /*21f0*/  IMAD.WIDE R104, R103, 0x80, R88 ;  /* 0x0000008067687825 */ /* 0x000fe200078e0258 */
[----:B------:R-:W-:Y:S02]  /*2200*/  ULOP3.LUT UR40, UR40, UR6, URZ, 0x3c, !UPT ;  /* 0x0000000628287292 */ /* 0x000fe4000f8e3c3f */
[----:B------:R-:W-:Y:S01]  /*2210*/  @UP1 USHF.R.U32.HI UR4, URZ, 0x2, UR4 ;  /* 0x000000023f041899 */ /* 0x000fe20008011604 */
[----:B------:R-:W-:Y:S02]  /*2220*/  IMAD.IADD R5, R5, 0x1, R3 ;  /* 0x0000000105057824 */ /* 0x000fe400078e0203 */
[----:B------:R-:W-:Y:S01]  /*2230*/  IMAD R3, R105, UR8, RZ ;  /* 0x0000000869037c24 */ /* 0x000fe2000f8e02ff */
[----:B------:R-:W-:Y:S01]  /*2240*/  @UP1 ULOP3.LUT UR40, UR40, 0x1, UR4, 0x78, !UPT ;  /* 0x0000000128281892 */ /* 0x000fe2000f8e7804 */
[----:B------:R-:W-:-:S04]  /*2250*/  IMAD.WIDE.U32 R106, R104, UR8, R4 ;  /* 0x00000008686a7c25 */ /* 0x000fc8000f8e0004 */
[----:B------:R-:W-:Y:S02]  /*2260*/  IMAD R7, R104, UR9, R3 ;  /* 0x0000000968077c24 */ /* 0x000fe4000f8e0203 */
[----:B------:R-:W-:Y:S01]  /*2270*/  IMAD.MOV.U32 R0, RZ, RZ, -0x1 ;  /* 0xffffffffff007424 */ /* 0x000fe200078e00ff */
[----:B------:R-:W-:Y:S06]  /*2280*/  @P0 BRA `(.L_x_34) ;  /* 0x00000040001c0947 */ /* 0x000fec0003800000 */
[----:B-----5:R-:W-:Y:S01]  /*2290*/  FSETP.NEU.AND P0, PT, R90, RZ, PT ;  /* 0x000000ff5a00720b */ /* 0x020fe20003f0d000 */
[----:B------:R-:W-:Y:S01]  /*22a0*/  IMAD.IADD R4, R94, 0x1, -R100 ;  /* 0x000000015e047824 */ /* 0x000fe200078e0a64 */
[----:B------:R-:W-:Y:S01]  /*22b0*/  BSSY B0, `(.L_x_34) ;  /* 0x0000404000007945 */ /* 0x000fe20003800000 */
[----:B------:R-:W-:Y:S02]  /*22c0*/  IMAD.IADD R3, R99, 0x1, -R6 ;  /* 0x0000000163037824 */ /* 0x000fe400078e0a06 */
[----:B------:R-:W-:Y:S01]  /*22d0*/  IMAD.IADD R103, R107, 0x1, R7 ;  /* 0x000000016b677824 */ /* 0x000fe200078e0207 */
[----:B------:R-:W-:-:S04]  /*22e0*/  ISETP.GT.AND P2, PT, R4, RZ, PT ;  /* 0x000000ff0400720c */ /* 0x000fc80003f44270 */
[----:B------:R-:W-:-:S03]  /*22f0*/  ISETP.GT.AND P1, PT, R3, RZ, P2 ;  /* 0x000000ff0300720c */ /* 0x000fc60001724270 */
[----:B------:R-:W-:Y:S10]  /*2300*/  @!P0 BRA `(.L_x_35) ;  /* 0x0000002c00288947 */ /* 0x000ff40003800000 */
[----:B------:R-:W0:Y:S01]  /*2310*/  LDC.64 R110, c[0x0][0x5b8] ;  /* 0x00016e00ff6e7b82 */ /* 0x000e220000000a00 */
[----:B------:R-:W-:-:S07]  /*2320*/  ULDC.64 UR4, c[0x0][0x5c0] ;  /* 0x0001700000047ab9 */ /* 0x000fce0000000a00 */
[----:B------:R-:W1:Y:S08]  /*2330*/  LDC.64 R112, c[0x0][0x5b0] ;  /* 0x00016c00ff707b82 */ /* 0x000e700000000a00 */
[----:B------:R-:W2:Y:S01]  /*2340*/  LDC.64 R114, c[0x0][0x5a8] ;  /* 0x00016a00ff727b82 */ /* 0x000ea20000000a00 */
[-C--:B0-----:R-:W-:Y:S02]  /*2350*/  IMAD R6, R11, R110.reuse, RZ ;  /* 0x0000006e0b067224 */ /* 0x081fe400078e02ff */
[----:B------:R-:W-:-:S04]  /*2360*/  IMAD.WIDE.U32 R108, R101, R110, R8 ;  /* 0x0000006e656c7225 */ /* 0x000fc800078e0008 */
[----:B------:R-:W-:Y:S02]  /*2370*/  IMAD R107, R101, R111, R6 ;  /* 0x0000006f656b7224 */ /* 0x000fe400078e0206 */
[-C--:B-1----:R-:W-:Y:S02]  /*2380*/  IMAD R5, R105, R112.reuse, RZ ;  /* 0x0000007069057224 */ /* 0x082fe400078e02ff */
[----:B------:R-:W-:Y:S02]  /*2390*/  IMAD.IADD R13, R109, 0x1, R107 ;  /* 0x000000016d0d7824 */ /* 0x000fe400078e026b */
[----:B------:R-:W-:Y:S02]  /*23a0*/  IMAD.MOV.U32 R12, RZ, RZ, R108 ;  /* 0x000000ffff0c7224 */ /* 0x000fe400078e006c */
[C---:B------:R-:W-:Y:S02]  /*23b0*/  IMAD R111, R104.reuse, R113, R5 ;  /* 0x00000071686f7224 */ /* 0x040fe400078e0205 */
[----:B------:R-:W-:-:S04]  /*23c0*/  IMAD.WIDE.U32 R6, R104, R112, R12 ;  /* 0x0000007068067225 */ /* 0x000fc800078e000c */
[----:B------:R-:W-:Y:S01]  /*23d0*/  IMAD.IADD R5, R7, 0x1, R111 ;  /* 0x0000000107057824 */ /* 0x000fe200078e026f */
[----:B--2---:R-:W-:-:S04]  /*23e0*/  LEA R14, P0, R6, R114, 0x1 ;  /* 0x00000072060e7211 */ /* 0x004fc800078008ff */
[----:B------:R-:W-:-:S05]  /*23f0*/  LEA.HI.X R15, R6, R115, R5, 0x1, P0 ;  /* 0x00000073060f7211 */ /* 0x000fca00000f0c05 */
[----:B------:R0:W2:Y:S01]  /*2400*/  @P1 LDG.E.LTC128B.U16 R5, desc[UR38][R14.64] ;  /* 0x000000260e051981 */ /* 0x0000a2000c1e1520 */
[----:B------:R-:W-:Y:S01]  /*2410*/  LEA R10, P0, R106, UR4, 0x1 ;  /* 0x000000046a0a7c11 */ /* 0x000fe2000f8008ff */
[----:B------:R-:W-:Y:S01]  /*2420*/  IMAD.WIDE.U32 R6, R104, R112, R8 ;  /* 0x0000007068067225 */ /* 0x000fe200078e0008 */
[----:B------:R-:W-:Y:S03]  /*2430*/  BSSY B1, `(.L_x_36) ;  /* 0x0000012000017945 */ /* 0x000fe60003800000 */
[----:B------:R-:W-:Y:S02]  /*2440*/  IMAD.IADD R7, R111, 0x1, R7 ;  /* 0x000000016f077824 */ /* 0x000fe400078e0207 */
[----:B------:R-:W-:Y:S01]  /*2450*/  IMAD.WIDE.U32 R20, R101, R110, R6 ;  /* 0x0000006e65147225 */ /* 0x000fe200078e0006 */
[----:B0-----:R-:W-:-:S03]  /*2460*/  SHF.L.U64.HI R15, R112, 0x3, R113 ;  /* 0x00000003700f7819 */ /* 0x001fc60000010271 */
[----:B------:R-:W-:Y:S01]  /*2470*/  IMAD.IADD R7, R107, 0x1, R21 ;  /* 0x000000016b077824 */ /* 0x000fe200078e0215 */
[----:B------:R-:W-:Y:S01]  /*2480*/  LEA R6, P4, R20, R114, 0x1 ;  /* 0x0000007214067211 */ /* 0x000fe200078808ff */
[----:B------:R-:W-:-:S03]  /*2490*/  IMAD.SHL.U32 R14, R112, 0x8, RZ ;  /* 0x00000008700e7824 */ /* 0x000fc600078e00ff */
[----:B------:R-:W-:Y:S01]  /*24a0*/  LEA.HI.X R7, R20, R115, R7, 0x1, P4 ;  /* 0x0000007314077211 */ /* 0x000fe200020f0c07 */
[----:B--2---:R-:W-:-:S05]  /*24b0*/  HADD2.F32 R11, -RZ, R5.H0_H0 ;  /* 0x20000005ff0b7230 */ /* 0x004fca0000004100 */
[----:B------:R-:W-:-:S04]  /*24c0*/  FMUL R11, R11, R90 ;  /* 0x0000005a0b0b7220 */ /* 0x000fc80000400000 */
[----:B------:R-:W-:Y:S01]  /*24d0*/  FFMA R24, R24, R23, R11 ;  /* 0x0000001718187223 */ /* 0x000fe2000000000b */
[----:B------:R-:W-:Y:S02]  /*24e0*/  LEA.HI.X R11, R106, UR5, R103, 0x1, P0 ;  /* 0x000000056a0b7c11 */ /* 0x000fe400080f0c67 */
[----:B------:R-:W-:Y:S02]  /*24f0*/  ISETP.GT.AND P0, PT, R4, 0x1, PT ;  /* 0x000000010400780c */ /* 0x000fe40003f04270 */
[----:B------:R-:W-:Y:S02]  /*2500*/  F2FP.F16.F32.PACK_AB R24, RZ, R24 ;  /* 0x00000018ff18723e */ /* 0x000fe400000000ff */
[----:B------:R-:W-:-:S03]  /*2510*/  ISETP.GT.AND P3, PT, R3, RZ, P0 ;  /* 0x000000ff0300720c */ /* 0x000fc60000764270 */
[----:B------:R0:W-:Y:S10]  /*2520*/  @P1 STG.E.U16 desc[UR38][R10.64], R24 ;  /* 0x000000180a001986 */ /* 0x0001f4000c101526 */
[----:B------:R-:W-:Y:S05]  /*2530*/  @!P3 BRA `(.L_x_37) ;  /* 0x000000000004b947 */ /* 0x000fea0003800000 */
[----:B------:R1:W5:Y:S02]  /*2540*/  LDG.E.LTC128B.U16 R5, desc[UR38][R6.64+0x2] ;  /* 0x0000022606057981 */ /* 0x000364000c1e1520 */
.L_x_37:
[----:B------:R-:W-:Y:S05]  /*2550*/  BSYNC B1 ;  /* 0x0000000000017941 */ /* 0x000fea0003800000 */
.L_x_36:
[----:B-----5:R-:W-:Y:S01]  /*2560*/  HADD2.F32 R103, -RZ, R5.H0_H0 ;  /* 0x20000005ff677230 */ /* 0x020fe20000004100 */
[----:B------:R-:W-:Y:S01]  /*2570*/  ISETP.GT.AND P2, PT, R3, 0x8, P2 ;  /* 0x000000080300780c */ /* 0x000fe20001744270 */
[----:B------:R-:W-:Y:S01]  /*2580*/  IMAD.WIDE.U32 R20, R104, R112, R14 ;  /* 0x0000007068147225 */ /* 0x000fe200078e000e */
[----:B0-----:R-:W-:-:S03]  /*2590*/  PRMT R24, R5, 0x7610, R24 ;  /* 0x0000761005187816 */ /* 0x001fc60000000018 */
[----:B------:R-:W-:Y:S01]  /*25a0*/  FMUL R12, R103, R90 ;  /* 0x0000005a670c7220 */ /* 0x000fe20000400000 */
[----:B------:R-:W-:Y:S01]  /*25b0*/  IMAD.IADD R111, R111, 0x1, R21 ;  /* 0x000000016f6f7824 */ /* 0x000fe200078e0215 */
[----:B------:R-:W-:Y:S02]  /*25c0*/  IADD3 R108, P1, R108, R20, RZ ;  /* 0x000000146c6c7210 */ /* 0x000fe40007f3e0ff */
[----:B------:R-:W-:-:S03]  /*25d0*/  FFMA R12, R25, R23, R12 ;  /* 0x00000017190c7223 */ /* 0x000fc6000000000c */
[----:B------:R-:W-:Y:S01]  /*25e0*/  IMAD.X R13, R111, 0x1, R13, P1 ;  /* 0x000000016f0d7824 */ /* 0x000fe200008e060d */
[C---:B------:R-:W-:Y:S02]  /*25f0*/  LEA R14, P1, R108.reuse, R114, 0x1 ;  /* 0x000000726c0e7211 */ /* 0x040fe400078208ff */
[----:B------:R-:W-:Y:S02]  /*2600*/  F2FP.F16.F32.PACK_AB R12, RZ, R12 ;  /* 0x0000000cff0c723e */ /* 0x000fe400000000ff */
[----:B------:R-:W-:Y:S02]  /*2610*/  LEA.HI.X R15, R108, R115, R13, 0x1, P1 ;  /* 0x000000736c0f7211 */ /* 0x000fe400008f0c0d */
[----:B------:R-:W-:-:S05]  /*2620*/  PRMT R21, R12, 0x7610, R21 ;  /* 0x000076100c157816 */ /* 0x000fca0000000015 */
[----:B------:R0:W-:Y:S04]  /*2630*/  @P3 STG.E.U16 desc[UR38][R10.64+0x2], R21 ;  /* 0x000002150a003986 */ /* 0x0001e8000c101526 */
[----:B------:R-:W2:Y:S01]  /*2640*/  @P2 LDG.E.LTC128B.U16 R24, desc[UR38][R14.64] ;  /* 0x000000260e182981 */ /* 0x000ea2000c1e1520 */
[----:B------:R-:W-:Y:S01]  /*2650*/  IADD3 R20, P1, R8, R20, RZ ;  /* 0x0000001408147210 */ /* 0x000fe20007f3e0ff */
[----:B------:R-:W-:Y:S01]  /*2660*/  BSSY B1, `(.L_x_38) ;  /* 0x0000011000017945 */ /* 0x000fe20003800000 */
[----:B------:R-:W-:Y:S02]  /*2670*/  SHF.L.U64.HI R13, R91, 0x1, R92 ;  /* 0x000000015b0d7819 */ /* 0x000fe4000001025c */
[----:B------:R-:W-:Y:S01]  /*2680*/  ISETP.GT.AND P0, PT, R3, 0x8, P0 ;  /* 0x000000080300780c */ /* 0x000fe20000704270 */
[----:B0-----:R-:W-:Y:S01]  /*2690*/  IMAD.X R21, R9, 0x1, R111, P1 ;  /* 0x0000000109157824 */ /* 0x001fe200008e066f */
[----:B------:R-:W-:Y:S01]  /*26a0*/  LEA R12, P1, R91, R10, 0x1 ;  /* 0x0000000a5b0c7211 */ /* 0x000fe200078208ff */
[----:B------:R-:W-:-:S04]  /*26b0*/  IMAD.WIDE.U32 R20, R101, R110, R20 ;  /* 0x0000006e65147225 */ /* 0x000fc800078e0014 */
[----:B------:R-:W-:Y:S01]  /*26c0*/  IMAD.X R13, R13, 0x1, R11, P1 ;  /* 0x000000010d0d7824 */ /* 0x000fe200008e060b */
[----:B------:R-:W-:Y:S01]  /*26d0*/  LEA R8, P3, R20, R114, 0x1 ;  /* 0x0000007214087211 */ /* 0x000fe200078608ff */
[----:B------:R-:W-:-:S05]  /*26e0*/  IMAD.IADD R9, R107, 0x1, R21 ;  /* 0x000000016b097824 */ /* 0x000fca00078e0215 */
[----:B------:R-:W-:Y:S01]  /*26f0*/  LEA.HI.X R9, R20, R115, R9, 0x1, P3 ;  /* 0x0000007314097211 */ /* 0x000fe200018f0c09 */
[----:B--2---:R-:W-:-:S05]  /*2700*/  HADD2.F32 R5, -RZ, R24.H0_H0 ;  /* 0x20000018ff057230 */ /* 0x004fca0000004100 */
[----:B------:R-:W-:-:S04]  /*2710*/  FMUL R5, R5, R90 ;  /* 0x0000005a05057220 */ /* 0x000fc80000400000 */
[----:B------:R-:W-:-:S05]  /*2720*/  FFMA R5, R26, R23, R5 ;  /* 0x000000171a057223 */ /* 0x000fca0000000005 */
[----:B------:R-:W-:-:S05]  /*2730*/  F2FP.F16.F32.PACK_AB R5, RZ, R5 ;  /* 0x00000005ff05723e */ /* 0x000fca00000000ff */
[----:B------:R0:W-:Y:S01]  /*2740*/  @P2 STG.E.U16 desc[UR38][R12.64], R5 ;  /* 0x000000050c002986 */ /* 0x0001e2000c101526 */
[----:B------:R-:W-:Y:S05]  /*2750*/  @!P0 BRA `(.L_x_39) ;  /* 0x0000000000048947 */ /* 0x000fea0003800000 */
[----:B------:R2:W5:Y:S02]  /*2760*/  LDG.E.LTC128B.U16 R24, desc[UR38][R8.64+0x2] ;  /* 0x0000022608187981 */ /* 0x000564000c1e1520 */
.L_x_39:
[----:B------:R-:W-:Y:S05]  /*2770*/  BSYNC B1 ;  /* 0x0000000000017941 */ /* 0x000fea0003800000 */
.L_x_38:
[----:B0----5:R-:W-:Y:S01]  /*2780*/  HADD2.F32 R5, -RZ, R24.H0_H0 ;  /* 0x20000018ff057230 */ /* 0x021fe20000004100 */
[----:B------:R-:W-:Y:S01]  /*2790*/  ISETP.GT.AND P1, PT, R4, 0x8, PT ;  /* 0x000000080400780c */ /* 0x000fe20003f24270 */
[----:B------:R-:W-:Y:S03]  /*27a0*/  BSSY B1, `(.L_x_40) ;  /* 0x0000008000017945 */ /* 0x000fe60003800000 */
[----:B------:R-:W-:Y:S01]  /*27b0*/  FMUL R14, R5, R90 ;  /* 0x0000005a050e7220 */ /* 0x000fe20000400000 */
[----:B------:R-:W-:-:S03]  /*27c0*/  ISETP.GT.AND P2, PT, R3, RZ, P1 ;  /* 0x000000ff0300720c */ /* 0x000fc60000f44270 */
[----:B------:R-:W-:-:S05]  /*27d0*/  FFMA R14, R27, R23, R14 ;  /* 0x000000171b0e7223 */ /* 0x000fca000000000e */
[----:B------:R-:W-:-:S05]  /*27e0*/  F2FP.F16.F32.PACK_AB R14, RZ, R14 ;  /* 0x0000000eff0e723e */ /* 0x000fca00000000ff */
[----:B------:R0:W-:Y:S01]  /*27f0*/  @P0 STG.E.U16 desc[UR38][R12.64+0x2], R14 ;  /* 0x0000020e0c000986 */ /* 0x0001e2000c101526 */
[----:B------:R-:W-:Y:S05]  /*2800*/  @!P2 BRA `(.L_x_41) ;  /* 0x000000000004a947 */ /* 0x000fea0003800000 */
[----:B------:R3:W5:Y:S02]  /*2810*/  LDG.E.LTC128B.U16 R24, desc[UR38][R6.64+0x10] ;  /* 0x0000102606187981 */ /* 0x000764000c1e1520 */
.L_x_41:
[----:B------:R-:W-:Y:S05]  /*2820*/  BSYNC B1 ;  /* 0x0000000000017941 */ /* 0x000fea0003800000 */
.L_x_40:
[----:B-----5:R-:W-:Y:S01]  /*2830*/  HADD2.F32 R5, -RZ, R24.H0_H0 ;  /* 0x20000018ff057230 */ /* 0x020fe20000004100 */
        /* <DEDUP_REMOVED lines=9> */
.L_x_43:
[----:B------:R-:W-:Y:S05]  /*28d0*/  BSYNC B1 ;  /* 0x0000000000017941 */ /* 0x000fea0003800000 */
.L_x_42:
[----:B----45:R-:W-:Y:S01]  /*28e0*/  HADD2.F32 R5, -RZ, R24.H0_H0 ;  /* 0x20000018ff057230 */ /* 0x030fe20000004100 */
[----:B------:R-:W-:Y:S01]  /*28f0*/  ISETP.GT.AND P1, PT, R3, 0x8, P1 ;  /* 0x000000080300780c */ /* 0x000fe20000f24270 */
[----:B------:R-:W-:Y:S03]  /*2900*/  BSSY B1, `(.L_x_44) ;  /* 0x0000007000017945 */ /* 0x000fe60003800000 */
[----:B0-----:R-:W-:-:S04]  /*2910*/  FMUL R14, R5, R90 ;  /* 0x0000005a050e7220 */ /* 0x001fc80000400000 */
[----:B------:R-:W-:-:S05]  /*2920*/  FFMA R14, R29, R23, R14 ;  /* 0x000000171d0e7223 */ /* 0x000fca000000000e */
[----:B------:R-:W-:-:S05]  /*2930*/  F2FP.F16.F32.PACK_AB R14, RZ, R14 ;  /* 0x0000000eff0e723e */ /* 0x000fca00000000ff */
[----:B------:R0:W-:Y:S01]  /*2940*/  @P3 STG.E.U16 desc[UR38][R10.64+0x12], R14 ;  /* 0x0000120e0a003986 */ /* 0x0001e2000c101526 */
[----:B------:R-:W-:Y:S05]  /*2950*/  @!P1 BRA `(.L_x_45) ;  /* 0x0000000000049947 */ /* 0x000fea0003800000 */
[----:B------:R4:W5:Y:S02]  /*2960*/  LDG.E.LTC128B.U16 R24, desc[UR38][R8.64+0x10] ;  /* 0x0000102608187981 */ /* 0x000964000c1e1520 */
.L_x_45:
[----:B------:R-:W-:Y:S05]  /*2970*/  BSYNC B1 ;  /* 0x0000000000017941 */ /* 0x000fea0003800000 */
.L_x_44:
[----:B-----5:R-:W-:Y:S01]  /*2980*/  HADD2.F32 R5, -RZ, R24.H0_H0 ;  /* 0x20000018ff057230 */ /* 0x020fe20000004100 */
[----:B------:R-:W-:Y:S01]  /*2990*/  ISETP.GT.AND P0, PT, R3, 0x8, P0 ;  /* 0x000000080300780c */ /* 0x000fe20000704270 */
[----:B------:R-:W-:Y:S03]  /*29a0*/  BSSY B1, `(.L_x_46) ;  /* 0x0000007000017945 */ /* 0x000fe60003800000 */
[----:B------:R-:W-:-:S04]  /*29b0*/  FMUL R5, R5, R90 ;  /* 0x0000005a05057220 */ /* 0x000fc80000400000 */
[----:B------:R-:W-:-:S05]  /*29c0*/  FFMA R5, R30, R23, R5 ;  /* 0x000000171e057223 */ /* 0x000fca0000000005 */
[----:B------:R-:W-:-:S05]  /*29d0*/  F2FP.F16.F32.PACK_AB R5, RZ, R5 ;  /* 0x00000005ff05723e */ /* 0x000fca00000000ff */
[----:B------:R0:W-:Y:S01]  /*29e0*/  @P1 STG.E.U16 desc[UR38][R12.64+0x10], R5 ;  /* 0x000010050c001986 */ /* 0x0001e2000c101526 */
[----:B------:R-:W-:Y:S05]  /*29f0*/  @!P0 BRA `(.L_x_47) ;  /* 0x0000000000048947 */ /* 0x000fea0003800000 */
[----:B------:R0:W5:Y:S02]  /*2a00*/  LDG.E.LTC128B.U16 R24, desc[UR38][R8.64+0x12] ;  /* 0x0000122608187981 */ /* 0x000164000c1e1520 */
.L_x_47:
[----:B------:R-:W-:Y:S05]  /*2a10*/  BSYNC B1 ;  /* 0x0000000000017941 */ /* 0x000fea0003800000 */
.L_x_46:
        /* <DEDUP_REMOVED lines=10> */
.L_x_49:
[----:B------:R-:W-:Y:S05]  /*2ac0*/  BSYNC B1 ;  /* 0x0000000000017941 */ /* 0x000fea0003800000 */
.L_x_48:
        /* <DEDUP_REMOVED lines=10> */
.L_x_51:
[----:B------:R-:W-:Y:S05]  /*2b70*/  BSYNC B1 ;  /* 0x0000000000017941 */ /* 0x000fea0003800000 */
.L_x_50:
[----:B0----5:R-:W-:Y:S01]  /*2b80*/  HADD2.F32 R5, -RZ, R24.H0_H0 ;  /* 0x20000018ff057230 */ /* 0x021fe20000004100 */
        /* <DEDUP_REMOVED lines=8> */
.L_x_53:
[----:B------:R-:W-:Y:S05]  /*2c10*/  BSYNC B1 ;  /* 0x0000000000017941 */ /* 0x000fea0003800000 */
.L_x_52:
        /* <DEDUP_REMOVED lines=9> */
.L_x_55:
[----:B------:R-:W-:Y:S05]  /*2cb0*/  BSYNC B1 ;  /* 0x0000000000017941 */ /* 0x000fea0003800000 */
.L_x_54:
        /* <DEDUP_REMOVED lines=10> */
.L_x_57:
[----:B------:R-:W-:Y:S05]  /*2d60*/  BSYNC B1 ;  /* 0x0000000000017941 */ /* 0x000fea0003800000 */
.L_x_56:
        /* <DEDUP_REMOVED lines=10> */
.L_x_59:
[----:B------:R-:W-:Y:S05]  /*2e10*/  BSYNC B1 ;  /* 0x0000000000017941 */ /* 0x000fea0003800000 */
.L_x_58:
        /* <DEDUP_REMOVED lines=9> */
.L_x_61:
[----:B------:R-:W-:Y:S05]  /*2eb0*/  BSYNC B1 ;  /* 0x0000000000017941 */ /* 0x000fea0003800000 */
.L_x_60:
        /* <DEDUP_REMOVED lines=9> */
.L_x_63:
[----:B------:R-:W-:Y:S05]  /*2f50*/  BSYNC B1 ;  /* 0x0000000000017941 */ /* 0x000fea0003800000 */
.L_x_62:
        /* <DEDUP_REMOVED lines=10> */
.L_x_65:
[----:B------:R-:W-:Y:S05]  /*3000*/  BSYNC B1 ;  /* 0x0000000000017941 */ /* 0x000fea0003800000 */
.L_x_64:
        /* <DEDUP_REMOVED lines=10> */
.L_x_67:
[----:B------:R-:W-:Y:S05]  /*30b0*/  BSYNC B1 ;  /* 0x0000000000017941 */ /* 0x000fea0003800000 */
.L_x_66:
        /* <DEDUP_REMOVED lines=9> */
.L_x_69:
[----:B------:R-:W-:Y:S05]  /*3150*/  BSYNC B1 ;  /* 0x0000000000017941 */ /* 0x000fea0003800000 */
.L_x_68:
        /* <DEDUP_REMOVED lines=9> */
.L_x_71:
[----:B------:R-:W-:Y:S05]  /*31f0*/  BSYNC B1 ;  /* 0x0000000000017941 */ /* 0x000fea0003800000 */
.L_x_70:
        /* <DEDUP_REMOVED lines=10> */
.L_x_73:
[----:B------:R-:W-:Y:S05]  /*32a0*/  BSYNC B1 ;  /* 0x0000000000017941 */ /* 0x000fea0003800000 */
.L_x_72:
        /* <DEDUP_REMOVED lines=10> */
.L_x_75:
[----:B------:R-:W-:Y:S05]  /*3350*/  BSYNC B1 ;  /* 0x0000000000017941 */ /* 0x000fea0003800000 */
.L_x_74:
        /* <DEDUP_REMOVED lines=9> */
.L_x_77:
[----:B------:R-:W-:Y:S05]  /*33f0*/  BSYNC B1 ;  /* 0x0000000000017941 */ /* 0x000fea0003800000 */
.L_x_76:
        /* <DEDUP_REMOVED lines=9> */
.L_x_79:
[----:B------:R-:W-:Y:S05]  /*3490*/  BSYNC B1 ;  /* 0x0000000000017941 */ /* 0x000fea0003800000 */
.L_x_78:
        /* <DEDUP_REMOVED lines=10> */
.L_x_81:
[----:B------:R-:W-:Y:S05]  /*3540*/  BSYNC B1 ;  /* 0x0000000000017941 */ /* 0x000fea0003800000 */
.L_x_80:
        /* <DEDUP_REMOVED lines=10> */
.L_x_83:
[----:B------:R-:W-:Y:S05]  /*35f0*/  BSYNC B1 ;  /* 0x0000000000017941 */ /* 0x000fea0003800000 */
.L_x_82:
        /* <DEDUP_REMOVED lines=9> */
.L_x_85:
[----:B------:R-:W-:Y:S05]  /*3690*/  BSYNC B1 ;  /* 0x0000000000017941 */ /* 0x000fea0003800000 */
.L_x_84:
        /* <DEDUP_REMOVED lines=9> */
.L_x_87:
[----:B------:R-:W-:Y:S05]  /*3730*/  BSYNC B1 ;  /* 0x0000000000017941 */ /* 0x000fea0003800000 */
.L_x_86:
        /* <DEDUP_REMOVED lines=10> */
.L_x_89:
[----:B------:R-:W-:Y:S05]  /*37e0*/  BSYNC B1 ;  /* 0x0000000000017941 */ /* 0x000fea0003800000 */
.L_x_88:
        /* <DEDUP_REMOVED lines=10> */
.L_x_91:
[----:B------:R-:W-:Y:S05]  /*3890*/  BSYNC B1 ;  /* 0x0000000000017941 */ /* 0x000fea0003800000 */
.L_x_90:
        /* <DEDUP_REMOVED lines=9> */
.L_x_93:
[----:B------:R-:W-:Y:S05]  /*3930*/  BSYNC B1 ;  /* 0x0000000000017941 */ /* 0x000fea0003800000 */
.L_x_92:
        /* <DEDUP_REMOVED lines=9> */
.L_x_95:
[----:B------:R-:W-:Y:S05]  /*39d0*/  BSYNC B1 ;  /* 0x0000000000017941 */ /* 0x000fea0003800000 */
.L_x_94:
        /* <DEDUP_REMOVED lines=10> */
.L_x_97:
[----:B------:R-:W-:Y:S05]  /*3a80*/  BSYNC B1 ;  /* 0x0000000000017941 */ /* 0x000fea0003800000 */
.L_x_96:
        /* <DEDUP_REMOVED lines=10> */
.L_x_99:
[----:B------:R-:W-:Y:S05]  /*3b30*/  BSYNC B1 ;  /* 0x0000000000017941 */ /* 0x000fea0003800000 */
.L_x_98:
        /* <DEDUP_REMOVED lines=9> */
.L_x_101:
[----:B------:R-:W-:Y:S05]  /*3bd0*/  BSYNC B1 ;  /* 0x0000000000017941 */ /* 0x000fea0003800000 */
.L_x_100:
        /* <DEDUP_REMOVED lines=9> */
.L_x_103:
[----:B------:R-:W-:Y:S05]  /*3c70*/  BSYNC B1 ;  /* 0x0000000000017941 */ /* 0x000fea0003800000 */
.L_x_102:
        /* <DEDUP_REMOVED lines=10> */
.L_x_105:
[----:B------:R-:W-:Y:S05]  /*3d20*/  BSYNC B1 ;  /* 0x0000000000017941 */ /* 0x000fea0003800000 */
.L_x_104:
        /* <DEDUP_REMOVED lines=10> */
.L_x_107:
[----:B------:R-:W-:Y:S05]  /*3dd0*/  BSYNC B1 ;  /* 0x0000000000017941 */ /* 0x000fea0003800000 */
.L_x_106:
        /* <DEDUP_REMOVED lines=9> */
.L_x_109:
[----:B------:R-:W-:Y:S05]  /*3e70*/  BSYNC B1 ;  /* 0x0000000000017941 */ /* 0x000fea0003800000 */
.L_x_108:
        /* <DEDUP_REMOVED lines=9> */
.L_x_111:
[----:B------:R-:W-:Y:S05]  /*3f10*/  BSYNC B1 ;  /* 0x0000000000017941 */ /* 0x000fea0003800000 */
.L_x_110:
        /* <DEDUP_REMOVED lines=10> */
.L_x_113:
[----:B------:R-:W-:Y:S05]  /*3fc0*/  BSYNC B1 ;  /* 0x0000000000017941 */ /* 0x000fea0003800000 */
.L_x_112:
        /* <DEDUP_REMOVED lines=10> */
.L_x_115:
[----:B------:R-:W-:Y:S05]  /*4070*/  BSYNC B1 ;  /* 0x0000000000017941 */ /* 0x000fea0003800000 */
.L_x_114:
        /* <DEDUP_REMOVED lines=9> */
.L_x_117:
[----:B------:R-:W-:Y:S05]  /*4110*/  BSYNC B1 ;  /* 0x0000000000017941 */ /* 0x000fea0003800000 */
.L_x_116:
        /* <DEDUP_REMOVED lines=9> */
.L_x_119:
[----:B------:R-:W-:Y:S05]  /*41b0*/  BSYNC B1 ;  /* 0x0000000000017941 */ /* 0x000fea0003800000 */
.L_x_118:
        /* <DEDUP_REMOVED lines=10> */
.L_x_121:
[----:B------:R-:W-:Y:S05]  /*4260*/  BSYNC B1 ;  /* 0x0000000000017941 */ /* 0x000fea0003800000 */
.L_x_120:
        /* <DEDUP_REMOVED lines=10> */
.L_x_123:
[----:B------:R-:W-:Y:S05]  /*4310*/  BSYNC B1 ;  /* 0x0000000000017941 */ /* 0x000fea0003800000 */
.L_x_122:
        /* <DEDUP_REMOVED lines=9> */
.L_x_125:
[----:B------:R-:W-:Y:S05]  /*43b0*/  BSYNC B1 ;  /* 0x0000000000017941 */ /* 0x000fea0003800000 */
.L_x_124:
        /* <DEDUP_REMOVED lines=9> */
.L_x_127:
[----:B------:R-:W-:Y:S05]  /*4450*/  BSYNC B1 ;  /* 0x0000000000017941 */ /* 0x000fea0003800000 */
.L_x_126:
        /* <DEDUP_REMOVED lines=10> */
.L_x_129:
[----:B------:R-:W-:Y:S05]  /*4500*/  BSYNC B1 ;  /* 0x0000000000017941 */ /* 0x000fea0003800000 */
.L_x_128:
        /* <DEDUP_REMOVED lines=10> */
.L_x_131:
[----:B------:R-:W-:Y:S05]  /*45b0*/  BSYNC B1 ;  /* 0x0000000000017941 */ /* 0x000fea0003800000 */
.L_x_130:
        /* <DEDUP_REMOVED lines=9> */
.L_x_133:
[----:B------:R-:W-:Y:S05]  /*4650*/  BSYNC B1 ;  /* 0x0000000000017941 */ /* 0x000fea0003800000 */
.L_x_132:
        /* <DEDUP_REMOVED lines=9> */
.L_x_135:
[----:B------:R-:W-:Y:S05]  /*46f0*/  BSYNC B1 ;  /* 0x0000000000017941 */ /* 0x000fea0003800000 */
.L_x_134:
        /* <DEDUP_REMOVED lines=10> */
.L_x_137:
[----:B------:R-:W-:Y:S05]  /*47a0*/  BSYNC B1 ;  /* 0x0000000000017941 */ /* 0x000fea0003800000 */
.L_x_136:
        /* <DEDUP_REMOVED lines=10> */
.L_x_139:
[----:B------:R-:W-:Y:S05]  /*4850*/  BSYNC B1 ;  /* 0x0000000000017941 */ /* 0x000fea0003800000 */
.L_x_138:
        /* <DEDUP_REMOVED lines=9> */
.L_x_141:
[----:B------:R-:W-:Y:S05]  /*48f0*/  BSYNC B1 ;  /* 0x0000000000017941 */ /* 0x000fea0003800000 */
.L_x_140:
        /* <DEDUP_REMOVED lines=9> */
.L_x_143:
[----:B------:R-:W-:Y:S05]  /*4990*/  BSYNC B1 ;  /* 0x0000000000017941 */ /* 0x000fea0003800000 */
.L_x_142:
        /* <DEDUP_REMOVED lines=10> */
.L_x_145:
[----:B------:R-:W-:Y:S05]  /*4a40*/  BSYNC B1 ;  /* 0x0000000000017941 */ /* 0x000fea0003800000 */
.L_x_144:
        /* <DEDUP_REMOVED lines=10> */
.L_x_147:
[----:B------:R-:W-:Y:S05]  /*4af0*/  BSYNC B1 ;  /* 0x0000000000017941 */ /* 0x000fea0003800000 */
.L_x_146:
        /* <DEDUP_REMOVED lines=9> */
.L_x_149:
[----:B------:R-:W-:Y:S05]  /*4b90*/  BSYNC B1 ;  /* 0x0000000000017941 */ /* 0x000fea0003800000 */
.L_x_148:
        /* <DEDUP_REMOVED lines=9> */
.L_x_151:
[----:B------:R-:W-:Y:S05]  /*4c30*/  BSYNC B1 ;  /* 0x0000000000017941 */ /* 0x000fea0003800000 */
.L_x_150:
        /* <DEDUP_REMOVED lines=10> */
.L_x_153:
[----:B------:R-:W-:Y:S05]  /*4ce0*/  BSYNC B1 ;  /* 0x0000000000017941 */ /* 0x000fea0003800000 */
.L_x_152:
[----:B-----5:R-:W-:Y:S01]  /*4cf0*/  HADD2.F32 R5, -RZ, R24.H0_H0 ;  /* 0x20000018ff057230 */ /* 0x020fe20000004100 */
[----:B------:R-:W-:Y:S01]  /*4d00*/  ISETP.GT.AND P0, PT, R4, 0x79, PT ;  /* 0x000000790400780c */ /* 0x000fe20003f04270 */
[----:B------:R-:W-:Y:S01]  /*4d10*/  @P2 IMAD.MOV.U32 R4, RZ, RZ, R10 ;  /* 0x000000ffff042224 */ /* 0x000fe200078e000a */
[----:B------:R-:W-:Y:S02]  /*4d20*/  BSSY B1, `(.L_x_154) ;  /* 0x000000a000017945 */ /* 0x000fe40003800000 */
[----:B------:R-:W-:Y:S01]  /*4d30*/  FMUL R5, R5, R90 ;  /* 0x0000005a05057220 */ /* 0x000fe20000400000 */
[----:B------:R-:W-:-:S03]  /*4d40*/  ISETP.GT.AND P3, PT, R3, RZ, P0 ;  /* 0x000000ff0300720c */ /* 0x000fc60000764270 */
[----:B------:R-:W-:-:S05]  /*4d50*/  FFMA R5, R84, R23, R5 ;  /* 0x0000001754057223 */ /* 0x000fca0000000005 */
[----:B------:R-:W-:-:S04]  /*4d60*/  F2FP.F16.F32.PACK_AB R5, RZ, R5 ;  /* 0x00000005ff05723e */ /* 0x000fc800000000ff */
[----:B0-----:R-:W-:Y:S01]  /*4d70*/  PRMT R14, R5, 0x7610, R14 ;  /* 0x00007610050e7816 */ /* 0x001fe2000000000e */
[----:B------:R-:W-:-:S05]  /*4d80*/  @P2 IMAD.MOV.U32 R5, RZ, RZ, R11 ;  /* 0x000000ffff052224 */ /* 0x000fca00078e000b */
[----:B------:R0:W-:Y:S01]  /*4d90*/  @P2 STG.E.U16 desc[UR38][R4.64+0xf0], R14 ;  /* 0x0000f00e04002986 */ /* 0x0001e2000c101526 */
[----:B------:R-:W-:Y:S05]  /*4da0*/  @!P3 BRA `(.L_x_155) ;  /* 0x000000000004b947 */ /* 0x000fea0003800000 */
[----:B------:R0:W5:Y:S02]  /*4db0*/  LDG.E.LTC128B.U16 R24, desc[UR38][R6.64+0xf2] ;  /* 0x0000f22606187981 */ /* 0x000164000c1e1520 */
.L_x_155:
[----:B------:R-:W-:Y:S05]  /*4dc0*/  BSYNC B1 ;  /* 0x0000000000017941 */ /* 0x000fea0003800000 */
.L_x_154:
        /* <DEDUP_REMOVED lines=9> */
.L_x_157:
[----:B------:R-:W-:Y:S05]  /*4e60*/  BSYNC B1 ;  /* 0x0000000000017941 */ /* 0x000fea0003800000 */
.L_x_156:
[----:B-----5:R-:W-:Y:S01]  /*4e70*/  HADD2.F32 R5, -RZ, R24.H0_H0 ;  /* 0x20000018ff057230 */ /* 0x020fe20000004100 */
[----:B------:R-:W-:Y:S01]  /*4e80*/  ISETP.GT.AND P0, PT, R3, 0x8, P0 ;  /* 0x000000080300780c */ /* 0x000fe20000704270 */
[----:B0-----:R-:W-:Y:S01]  /*4e90*/  @P1 IMAD.MOV.U32 R4, RZ, RZ, R12 ;  /* 0x000000ffff041224 */ /* 0x001fe200078e000c */
[----:B------:R-:W-:Y:S02]  /*4ea0*/  BSSY B1, `(.L_x_158) ;  /* 0x0000009000017945 */ /* 0x000fe40003800000 */
[----:B------:R-:W-:-:S04]  /*4eb0*/  FMUL R5, R5, R90 ;  /* 0x0000005a05057220 */ /* 0x000fc80000400000 */
[----:B------:R-:W-:-:S05]  /*4ec0*/  FFMA R5, R86, R23, R5 ;  /* 0x0000001756057223 */ /* 0x000fca0000000005 */
[----:B------:R-:W-:-:S04]  /*4ed0*/  F2FP.F16.F32.PACK_AB R5, RZ, R5 ;  /* 0x00000005ff05723e */ /* 0x000fc800000000ff */
[----:B-1-3--:R-:W-:Y:S01]  /*4ee0*/  PRMT R6, R5, 0x7610, R6 ;  /* 0x0000761005067816 */ /* 0x00afe20000000006 */
[----:B------:R-:W-:-:S05]  /*4ef0*/  @P1 IMAD.MOV.U32 R5, RZ, RZ, R13 ;  /* 0x000000ffff051224 */ /* 0x000fca00078e000d */
[----:B------:R0:W-:Y:S01]  /*4f00*/  @P1 STG.E.U16 desc[UR38][R4.64+0xf0], R6 ;  /* 0x0000f00604001986 */ /* 0x0001e2000c101526 */
[----:B------:R-:W-:Y:S05]  /*4f10*/  @!P0 BRA `(.L_x_159) ;  /* 0x0000000000048947 */ /* 0x000fea0003800000 */
[----:B------:R1:W5:Y:S02]  /*4f20*/  LDG.E.LTC128B.U16 R24, desc[UR38][R8.64+0xf2] ;  /* 0x0000f22608187981 */ /* 0x000364000c1e1520 */
.L_x_159:
[----:B------:R-:W-:Y:S05]  /*4f30*/  BSYNC B1 ;  /* 0x0000000000017941 */ /* 0x000fea0003800000 */
.L_x_158:
[----:B------:R-:W-:Y:S05]  /*4f40*/  @!P0 BRA `(.L_x_160) ;  /* 0x0000001000e88947 */ /* 0x000fea0003800000 */
[----:B-----5:R-:W-:-:S05]  /*4f50*/  HADD2.F32 R3, -RZ, R24.H0_H0 ;  /* 0x20000018ff037230 */ /* 0x020fca0000004100 */
[----:B0-----:R-:W-:-:S04]  /*4f60*/  FMUL R4, R3, R90 ;  /* 0x0000005a03047220 */ /* 0x001fc80000400000 */
[----:B------:R-:W-:-:S05]  /*4f70*/  FFMA R4, R87, R23, R4 ;  /* 0x0000001757047223 */ /* 0x000fca0000000004 */
[----:B------:R-:W-:-:S05]  /*4f80*/  F2FP.F16.F32.PACK_AB R4, RZ, R4 ;  /* 0x00000004ff04723e */ /* 0x000fca00000000ff */
[----:B------:R3:W-:Y:S01]  /*4f90*/  STG.E.U16 desc[UR38][R12.64+0xf2], R4 ;  /* 0x0000f2040c007986 */ /* 0x0007e2000c101526 */
[----:B------:R-:W-:Y:S05]  /*4fa0*/  BRA `(.L_x_160) ;  /* 0x0000001000d07947 */ /* 0x000fea0003800000 */
.L_x_35:
[----:B------:R-:W-:Y:S01]  /*4fb0*/  ISETP.GT.AND P3, PT, R4, 0x1, PT ;  /* 0x000000010400780c */ /* 0x000fe20003f64270 */
[----:B------:R-:W-:Y:S01]  /*4fc0*/  ULDC.64 UR4, c[0x0][0x5c0] ;  /* 0x0001700000047ab9 */ /* 0x000fe20000000a00 */
[-C--:B------:R-:W-:Y:S01]  /*4fd0*/  FMUL R24, R24, R23.reuse ;  /* 0x0000001718187220 */ /* 0x080fe20000400000 */
[----:B------:R-:W-:Y:S01]  /*4fe0*/  LEA R6, P4, R106, UR4, 0x1 ;  /* 0x000000046a067c11 */ /* 0x000fe2000f8808ff */
[-C--:B------:R-:W-:Y:S01]  /*4ff0*/  FMUL R25, R25, R23.reuse ;  /* 0x0000001719197220 */ /* 0x080fe20000400000 */
[----:B------:R-:W-:Y:S01]  /*5000*/  ISETP.GT.AND P0, PT, R3, RZ, P3 ;  /* 0x000000ff0300720c */ /* 0x000fe20001f04270 */
[-C--:B------:R-:W-:Y:S01]  /*5010*/  FMUL R26, R26, R23.reuse ;  /* 0x000000171a1a7220 */ /* 0x080fe20000400000 */
[----:B------:R-:W-:Y:S01]  /*5020*/  F2FP.F16.F32.PACK_AB R24, RZ, R24 ;  /* 0x00000018ff18723e */ /* 0x000fe200000000ff */
[-C--:B------:R-:W-:Y:S01]  /*5030*/  FMUL R27, R27, R23.reuse ;  /* 0x000000171b1b7220 */ /* 0x080fe20000400000 */
[----:B------:R-:W-:Y:S01]  /*5040*/  LEA.HI.X R7, R106, UR5, R103, 0x1, P4 ;  /* 0x000000056a077c11 */ /* 0x000fe2000a0f0c67 */
[----:B------:R-:W-:Y:S01]  /*5050*/  FMUL R28, R28, R23 ;  /* 0x000000171c1c7220 */ /* 0x000fe20000400000 */
[----:B------:R-:W-:Y:S01]  /*5060*/  F2FP.F16.F32.PACK_AB R25, RZ, R25 ;  /* 0x00000019ff19723e */ /* 0x000fe200000000ff */
[-C--:B------:R-:W-:Y:S01]  /*5070*/  FMUL R29, R29, R23.reuse ;  /* 0x000000171d1d7220 */ /* 0x080fe20000400000 */
[----:B------:R-:W-:Y:S01]  /*5080*/  ISETP.GT.AND P2, PT, R3, 0x8, P2 ;  /* 0x000000080300780c */ /* 0x000fe20001744270 */
[----:B------:R-:W-:Y:S01]  /*5090*/  @P1 STG.E.U16 desc[UR38][R6.64], R24 ;  /* 0x0000001806001986 */ /* 0x000fe2000c101526 */
[----:B------:R-:W-:Y:S01]  /*50a0*/  ISETP.GT.AND P1, PT, R4, 0x8, PT ;  /* 0x000000080400780c */ /* 0x000fe20003f24270 */
[-C--:B------:R-:W-:Y:S01]  /*50b0*/  FMUL R30, R30, R23.reuse ;  /* 0x000000171e1e7220 */ /* 0x080fe20000400000 */
[C---:B------:R-:W-:Y:S01]  /*50c0*/  SHF.L.U64.HI R5, R91.reuse, 0x1, R92 ;  /* 0x000000015b057819 */ /* 0x040fe2000001025c */
[----:B------:R-:W-:Y:S01]  /*50d0*/  @P0 STG.E.U16 desc[UR38][R6.64+0x2], R25 ;  /* 0x0000021906000986 */ /* 0x000fe2000c101526 */
[----:B------:R-:W-:Y:S01]  /*50e0*/  LEA R8, P5, R91, R6, 0x1 ;  /* 0x000000065b087211 */ /* 0x000fe200078a08ff */
[-C--:B------:R-:W-:Y:S01]  /*50f0*/  FMUL R31, R31, R23.reuse ;  /* 0x000000171f1f7220 */ /* 0x080fe20000400000 */
[----:B------:R-:W-:Y:S01]  /*5100*/  ISETP.GT.AND P3, PT, R3, 0x8, P3 ;  /* 0x000000080300780c */ /* 0x000fe20001f64270 */
[-C--:B------:R-:W-:Y:S01]  /*5110*/  FMUL R32, R32, R23.reuse ;  /* 0x0000001720207220 */ /* 0x080fe20000400000 */
[----:B------:R-:W-:Y:S01]  /*5120*/  ISETP.GT.AND P0, PT, R4, 0x9, PT ;  /* 0x000000090400780c */ /* 0x000fe20003f04270 */
[----:B------:R-:W-:Y:S01]  /*5130*/  IMAD.X R9, R5, 0x1, R7, P5 ;  /* 0x0000000105097824 */ /* 0x000fe200028e0607 */
[----:B------:R-:W-:Y:S01]  /*5140*/  ISETP.GT.AND P4, PT, R3, RZ, P1 ;  /* 0x000000ff0300720c */ /* 0x000fe20000f84270 */
[-C--:B------:R-:W-:Y:S01]  /*5150*/  FMUL R33, R33, R23.reuse ;  /* 0x0000001721217220 */ /* 0x080fe20000400000 */
[----:B------:R-:W-:Y:S01]  /*5160*/  F2FP.F16.F32.PACK_AB R26, RZ, R26 ;  /* 0x0000001aff1a723e */ /* 0x000fe200000000ff */
[-C--:B------:R-:W-:Y:S01]  /*5170*/  FMUL R34, R34, R23.reuse ;  /* 0x0000001722227220 */ /* 0x080fe20000400000 */
[----:B------:R-:W-:Y:S01]  /*5180*/  ISETP.GT.AND P5, PT, R3, RZ, P0 ;  /* 0x000000ff0300720c */ /* 0x000fe200007a4270 */
[----:B------:R-:W-:Y:S01]  /*5190*/  FMUL R35, R35, R23 ;  /* 0x0000001723237220 */ /* 0x000fe20000400000 */
[----:B------:R-:W-:Y:S01]  /*51a0*/  F2FP.F16.F32.PACK_AB R27, RZ, R27 ;  /* 0x0000001bff1b723e */ /* 0x000fe200000000ff */
[----:B------:R-:W-:Y:S01]  /*51b0*/  @P2 STG.E.U16 desc[UR38][R8.64], R26 ;  /* 0x0000001a08002986 */ /* 0x000fe2000c101526 */
[----:B------:R-:W-:Y:S01]  /*51c0*/  F2FP.F16.F32.PACK_AB R28, RZ, R28 ;  /* 0x0000001cff1c723e */ /* 0x000fe200000000ff */
[-C--:B------:R-:W-:Y:S01]  /*51d0*/  FMUL R36, R36, R23.reuse ;  /* 0x0000001724247220 */ /* 0x080fe20000400000 */
[----:B------:R-:W-:Y:S01]  /*51e0*/  ISETP.GT.AND P2, PT, R3, 0x8, P1 ;  /* 0x000000080300780c */ /* 0x000fe20000f44270 */
[----:B------:R-:W-:Y:S01]  /*51f0*/  @P3 STG.E.U16 desc[UR38][R8.64+0x2], R27 ;  /* 0x0000021b08003986 */ /* 0x000fe2000c101526 */
[----:B------:R-:W-:Y:S01]  /*5200*/  ISETP.GT.AND P1, PT, R4, 0x10, PT ;  /* 0x000000100400780c */ /* 0x000fe20003f24270 */
[----:B------:R-:W-:Y:S01]  /*5210*/  FMUL R37, R37, R23 ;  /* 0x0000001725257220 */ /* 0x000fe20000400000 */
[----:B------:R-:W-:Y:S01]  /*5220*/  F2FP.F16.F32.PACK_AB R29, RZ, R29 ;  /* 0x0000001dff1d723e */ /* 0x000fe200000000ff */
[----:B------:R-:W-:Y:S01]  /*5230*/  @P4 STG.E.U16 desc[UR38][R6.64+0x10], R28 ;  /* 0x0000101c06004986 */ /* 0x000fe2000c101526 */
[C---:B------:R-:W-:Y:S01]  /*5240*/  ISETP.GT.AND P3, PT, R3.reuse, 0x8, P0 ;  /* 0x000000080300780c */ /* 0x040fe20000764270 */
[-C--:B------:R-:W-:Y:S01]  /*5250*/  FMUL R38, R38, R23.reuse ;  /* 0x0000001726267220 */ /* 0x080fe20000400000 */
[----:B------:R-:W-:Y:S01]  /*5260*/  ISETP.GT.AND P0, PT, R4, 0x11, PT ;  /* 0x000000110400780c */ /* 0x000fe20003f04270 */
[----:B------:R-:W-:Y:S01]  /*5270*/  @P5 STG.E.U16 desc[UR38][R6.64+0x12], R29 ;  /* 0x0000121d06005986 */ /* 0x000fe2000c101526 */
        /* <DEDUP_REMOVED lines=161> */
[----:B------:R-:W-:Y:S01]  /*5c90*/  FMUL R87, R87, R23 ;  /* 0x0000001757577220 */ /* 0x000fe20000400000 */
[----:B------:R-:W-:-:S02]  /*5ca0*/  F2FP.F16.F32.PACK_AB R62, RZ, R62 ;  /* 0x0000003eff3e723e */ /* 0x000fc400000000ff */
[C---:B------:R-:W-:Y:S02]  /*5cb0*/  ISETP.GT.AND P5, PT, R3.reuse, RZ, P0 ;  /* 0x000000ff0300720c */ /* 0x040fe400007a4270 */
[----:B------:R-:W-:Y:S01]  /*5cc0*/  F2FP.F16.F32.PACK_AB R63, RZ, R63 ;  /* 0x0000003fff3f723e */ /* 0x000fe200000000ff */
[----:B------:R-:W-:Y:S01]  /*5cd0*/  @P2 STG.E.U16 desc[UR38][R8.64+0x90], R62 ;  /* 0x0000903e08002986 */ /* 0x000fe2000c101526 */
[----:B------:R-:W-:Y:S02]  /*5ce0*/  F2FP.F16.F32.PACK_AB R64, RZ, R64 ;  /* 0x00000040ff40723e */ /* 0x000fe400000000ff */
[C---:B------:R-:W-:Y:S01]  /*5cf0*/  ISETP.GT.AND P2, PT, R3.reuse, 0x8, P1 ;  /* 0x000000080300780c */ /* 0x040fe20000f44270 */
[----:B------:R-:W-:Y:S01]  /*5d00*/  @P3 STG.E.U16 desc[UR38][R8.64+0x92], R63 ;  /* 0x0000923f08003986 */ /* 0x000fe2000c101526 */
[----:B------:R-:W-:Y:S02]  /*5d10*/  ISETP.GT.AND P1, PT, R4, 0x58, PT ;  /* 0x000000580400780c */ /* 0x000fe40003f24270 */
[----:B------:R-:W-:Y:S01]  /*5d20*/  F2FP.F16.F32.PACK_AB R65, RZ, R65 ;  /* 0x00000041ff41723e */ /* 0x000fe200000000ff */
[----:B------:R-:W-:Y:S01]  /*5d30*/  @P4 STG.E.U16 desc[UR38][R6.64+0xa0], R64 ;  /* 0x0000a04006004986 */ /* 0x000fe2000c101526 */
[----:B------:R-:W-:-:S02]  /*5d40*/  ISETP.GT.AND P3, PT, R3, 0x8, P0 ;  /* 0x000000080300780c */ /* 0x000fc40000764270 */
[----:B------:R-:W-:Y:S01]  /*5d50*/  ISETP.GT.AND P0, PT, R4, 0x59, PT ;  /* 0x000000590400780c */ /* 0x000fe20003f04270 */
[----:B------:R-:W-:Y:S01]  /*5d60*/  @P5 STG.E.U16 desc[UR38][R6.64+0xa2], R65 ;  /* 0x0000a24106005986 */ /* 0x000fe2000c101526 */
[C---:B------:R-:W-:Y:S02]  /*5d70*/  ISETP.GT.AND P4, PT, R3.reuse, RZ, P1 ;  /* 0x000000ff0300720c */ /* 0x040fe40000f84270 */
[----:B------:R-:W-:Y:S02]  /*5d80*/  F2FP.F16.F32.PACK_AB R66, RZ, R66 ;  /* 0x00000042ff42723e */ /* 0x000fe400000000ff */
[----:B------:R-:W-:Y:S02]  /*5d90*/  ISETP.GT.AND P5, PT, R3, RZ, P0 ;  /* 0x000000ff0300720c */ /* 0x000fe400007a4270 */
[----:B------:R-:W-:Y:S01]  /*5da0*/  F2FP.F16.F32.PACK_AB R67, RZ, R67 ;  /* 0x00000043ff43723e */ /* 0x000fe200000000ff */
[----:B------:R-:W-:Y:S01]  /*5db0*/  @P2 STG.E.U16 desc[UR38][R8.64+0xa0], R66 ;  /* 0x0000a04208002986 */ /* 0x000fe2000c101526 */
[----:B------:R-:W-:-:S02]  /*5dc0*/  F2FP.F16.F32.PACK_AB R68, RZ, R68 ;  /* 0x00000044ff44723e */ /* 0x000fc400000000ff */
[C---:B------:R-:W-:Y:S01]  /*5dd0*/  ISETP.GT.AND P2, PT, R3.reuse, 0x8, P1 ;  /* 0x000000080300780c */ /* 0x040fe20000f44270 */
[----:B------:R-:W-:Y:S01]  /*5de0*/  @P3 STG.E.U16 desc[UR38][R8.64+0xa2], R67 ;  /* 0x0000a24308003986 */ /* 0x000fe2000c101526 */
[C---:B------:R-:W-:Y:S02]  /*5df0*/  ISETP.GT.AND P1, PT, R4.reuse, 0x60, PT ;  /* 0x000000600400780c */ /* 0x040fe40003f24270 */
[----:B------:R-:W-:Y:S01]  /*5e00*/  F2FP.F16.F32.PACK_AB R69, RZ, R69 ;  /* 0x00000045ff45723e */ /* 0x000fe200000000ff */
[----:B------:R-:W-:Y:S01]  /*5e10*/  @P4 STG.E.U16 desc[UR38][R6.64+0xb0], R68 ;  /* 0x0000b04406004986 */ /* 0x000fe2000c101526 */
[C---:B------:R-:W-:Y:S02]  /*5e20*/  ISETP.GT.AND P3, PT, R3.reuse, 0x8, P0 ;  /* 0x000000080300780c */ /* 0x040fe40000764270 */
[----:B------:R-:W-:Y:S01]  /*5e30*/  ISETP.GT.AND P0, PT, R4, 0x61, PT ;  /* 0x000000610400780c */ /* 0x000fe20003f04270 */
[----:B------:R-:W-:Y:S01]  /*5e40*/  @P5 STG.E.U16 desc[UR38][R6.64+0xb2], R69 ;  /* 0x0000b24506005986 */ /* 0x000fe2000c101526 */
[----:B------:R-:W-:-:S02]  /*5e50*/  ISETP.GT.AND P4, PT, R3, RZ, P1 ;  /* 0x000000ff0300720c */ /* 0x000fc40000f84270 */
[C---:B------:R-:W-:Y:S02]  /*5e60*/  ISETP.GT.AND P5, PT, R3.reuse, RZ, P0 ;  /* 0x000000ff0300720c */ /* 0x040fe400007a4270 */
[----:B------:R-:W-:Y:S02]  /*5e70*/  F2FP.F16.F32.PACK_AB R70, RZ, R70 ;  /* 0x00000046ff46723e */ /* 0x000fe400000000ff */
[----:B------:R-:W-:Y:S02]  /*5e80*/  F2FP.F16.F32.PACK_AB R71, RZ, R71 ;  /* 0x00000047ff47723e */ /* 0x000fe400000000ff */
[----:B------:R-:W-:Y:S01]  /*5e90*/  F2FP.F16.F32.PACK_AB R72, RZ, R72 ;  /* 0x00000048ff48723e */ /* 0x000fe200000000ff */
[----:B------:R-:W-:Y:S01]  /*5ea0*/  @P2 STG.E.U16 desc[UR38][R8.64+0xb0], R70 ;  /* 0x0000b04608002986 */ /* 0x000fe2000c101526 */
[----:B------:R-:W-:Y:S02]  /*5eb0*/  F2FP.F16.F32.PACK_AB R73, RZ, R73 ;  /* 0x00000049ff49723e */ /* 0x000fe400000000ff */
[C---:B------:R-:W-:Y:S01]  /*5ec0*/  ISETP.GT.AND P1, PT, R3.reuse, 0x8, P1 ;  /* 0x000000080300780c */ /* 0x040fe20000f24270 */
[----:B------:R-:W-:Y:S01]  /*5ed0*/  @P3 STG.E.U16 desc[UR38][R8.64+0xb2], R71 ;  /* 0x0000b24708003986 */ /* 0x000fe2000c101526 */
[----:B------:R-:W-:-:S02]  /*5ee0*/  ISETP.GT.AND P2, PT, R3, 0x8, P0 ;  /* 0x000000080300780c */ /* 0x000fc40000744270 */
[C---:B------:R-:W-:Y:S01]  /*5ef0*/  ISETP.GT.AND P0, PT, R4.reuse, 0x69, PT ;  /* 0x000000690400780c */ /* 0x040fe20003f04270 */
[----:B------:R-:W-:Y:S01]  /*5f00*/  @P4 STG.E.U16 desc[UR38][R6.64+0xc0], R72 ;  /* 0x0000c04806004986 */ /* 0x000fe2000c101526 */
[----:B------:R-:W-:Y:S02]  /*5f10*/  ISETP.GT.AND P4, PT, R4, 0x68, PT ;  /* 0x000000680400780c */ /* 0x000fe40003f84270 */
[----:B------:R-:W-:Y:S01]  /*5f20*/  F2FP.F16.F32.PACK_AB R74, RZ, R74 ;  /* 0x0000004aff4a723e */ /* 0x000fe200000000ff */
[----:B------:R-:W-:Y:S01]  /*5f30*/  @P5 STG.E.U16 desc[UR38][R6.64+0xc2], R73 ;  /* 0x0000c24906005986 */ /* 0x000fe2000c101526 */
[C---:B------:R-:W-:Y:S02]  /*5f40*/  ISETP.GT.AND P5, PT, R3.reuse, RZ, P4 ;  /* 0x000000ff0300720c */ /* 0x040fe400027a4270 */
[----:B------:R-:W-:Y:S01]  /*5f50*/  ISETP.GT.AND P3, PT, R3, RZ, P0 ;  /* 0x000000ff0300720c */ /* 0x000fe20000764270 */
[----:B------:R-:W-:Y:S01]  /*5f60*/  @P1 STG.E.U16 desc[UR38][R8.64+0xc0], R74 ;  /* 0x0000c04a08001986 */ /* 0x000fe2000c101526 */
[----:B------:R-:W-:-:S02]  /*5f70*/  F2FP.F16.F32.PACK_AB R75, RZ, R75 ;  /* 0x0000004bff4b723e */ /* 0x000fc400000000ff */
[----:B------:R-:W-:Y:S02]  /*5f80*/  F2FP.F16.F32.PACK_AB R76, RZ, R76 ;  /* 0x0000004cff4c723e */ /* 0x000fe400000000ff */
[C---:B------:R-:W-:Y:S01]  /*5f90*/  ISETP.GT.AND P4, PT, R3.reuse, 0x8, P4 ;  /* 0x000000080300780c */ /* 0x040fe20002784270 */
[----:B------:R-:W-:Y:S01]  /*5fa0*/  @P2 STG.E.U16 desc[UR38][R8.64+0xc2], R75 ;  /* 0x0000c24b08002986 */ /* 0x000fe2000c101526 */
[----:B------:R-:W-:Y:S02]  /*5fb0*/  F2FP.F16.F32.PACK_AB R77, RZ, R77 ;  /* 0x0000004dff4d723e */ /* 0x000fe400000000ff */
[C---:B------:R-:W-:Y:S01]  /*5fc0*/  ISETP.GT.AND P2, PT, R4.reuse, 0x71, PT ;  /* 0x000000710400780c */ /* 0x040fe20003f44270 */
[----:B------:R-:W-:Y:S01]  /*5fd0*/  @P5 STG.E.U16 desc[UR38][R6.64+0xd0], R76 ;  /* 0x0000d04c06005986 */ /* 0x000fe2000c101526 */
[----:B------:R-:W-:Y:S02]  /*5fe0*/  ISETP.GT.AND P5, PT, R3, 0x8, P0 ;  /* 0x000000080300780c */ /* 0x000fe400007a4270 */
[C---:B------:R-:W-:Y:S01]  /*5ff0*/  ISETP.GT.AND P1, PT, R4.reuse, 0x78, PT ;  /* 0x000000780400780c */ /* 0x040fe20003f24270 */
[----:B------:R-:W-:Y:S01]  /*6000*/  @P3 STG.E.U16 desc[UR38][R6.64+0xd2], R77 ;  /* 0x0000d24d06003986 */ /* 0x000fe2000c101526 */
[----:B------:R-:W-:-:S02]  /*6010*/  ISETP.GT.AND P3, PT, R4, 0x70, PT ;  /* 0x000000700400780c */ /* 0x000fc40003f64270 */
[----:B------:R-:W-:Y:S01]  /*6020*/  ISETP.GT.AND P0, PT, R4, 0x79, PT ;  /* 0x000000790400780c */ /* 0x000fe20003f04270 */
[----:B------:R-:W-:Y:S01]  /*6030*/  @P4 IMAD.MOV.U32 R4, RZ, RZ, R8 ;  /* 0x000000ffff044224 */ /* 0x000fe200078e0008 */
[----:B------:R-:W-:Y:S01]  /*6040*/  F2FP.F16.F32.PACK_AB R78, RZ, R78 ;  /* 0x0000004eff4e723e */ /* 0x000fe200000000ff */
[----:B------:R-:W-:Y:S01]  /*6050*/  @P4 IMAD.MOV.U32 R5, RZ, RZ, R9 ;  /* 0x000000ffff054224 */ /* 0x000fe200078e0009 */
[----:B------:R-:W-:Y:S02]  /*6060*/  F2FP.F16.F32.PACK_AB R79, RZ, R79 ;  /* 0x0000004fff4f723e */ /* 0x000fe400000000ff */
[----:B------:R-:W-:Y:S02]  /*6070*/  F2FP.F16.F32.PACK_AB R80, RZ, R80 ;  /* 0x00000050ff50723e */ /* 0x000fe400000000ff */
[----:B------:R0:W-:Y:S01]  /*6080*/  @P4 STG.E.U16 desc[UR38][R4.64+0xd0], R78 ;  /* 0x0000d04e04004986 */ /* 0x0001e2000c101526 */
[----:B------:R-:W-:Y:S02]  /*6090*/  ISETP.GT.AND P4, PT, R3, RZ, P2 ;  /* 0x000000ff0300720c */ /* 0x000fe40001784270 */
[----:B------:R-:W-:-:S02]  /*60a0*/  F2FP.F16.F32.PACK_AB R81, RZ, R81 ;  /* 0x00000051ff51723e */ /* 0x000fc400000000ff */
[----:B------:R-:W-:Y:S02]  /*60b0*/  ISETP.GT.AND P2, PT, R3, 0x8, P2 ;  /* 0x000000080300780c */ /* 0x000fe40001744270 */
[----:B------:R-:W-:Y:S02]  /*60c0*/  F2FP.F16.F32.PACK_AB R82, RZ, R82 ;  /* 0x00000052ff52723e */ /* 0x000fe400000000ff */
[----:B------:R-:W-:Y:S02]  /*60d0*/  F2FP.F16.F32.PACK_AB R83, RZ, R83 ;  /* 0x00000053ff53723e */ /* 0x000fe400000000ff */
[----:B------:R-:W-:Y:S01]  /*60e0*/  F2FP.F16.F32.PACK_AB R84, RZ, R84 ;  /* 0x00000054ff54723e */ /* 0x000fe200000000ff */
[----:B0-----:R-:W-:Y:S01]  /*60f0*/  @P5 IMAD.MOV.U32 R4, RZ, RZ, R8 ;  /* 0x000000ffff045224 */ /* 0x001fe200078e0008 */
[----:B------:R-:W-:Y:S01]  /*6100*/  F2FP.F16.F32.PACK_AB R85, RZ, R85 ;  /* 0x00000055ff55723e */ /* 0x000fe200000000ff */
[----:B------:R-:W-:Y:S01]  /*6110*/  @P5 IMAD.MOV.U32 R5, RZ, RZ, R9 ;  /* 0x000000ffff055224 */ /* 0x000fe200078e0009 */
[----:B------:R-:W-:-:S02]  /*6120*/  F2FP.F16.F32.PACK_AB R86, RZ, R86 ;  /* 0x00000056ff56723e */ /* 0x000fc400000000ff */
[----:B------:R-:W-:Y:S02]  /*6130*/  F2FP.F16.F32.PACK_AB R87, RZ, R87 ;  /* 0x00000057ff57723e */ /* 0x000fe400000000ff */
[----:B------:R0:W-:Y:S01]  /*6140*/  @P5 STG.E.U16 desc[UR38][R4.64+0xd2], R79 ;  /* 0x0000d24f04005986 */ /* 0x0001e2000c101526 */
[C---:B------:R-:W-:Y:S02]  /*6150*/  ISETP.GT.AND P5, PT, R3.reuse, RZ, P3 ;  /* 0x000000ff0300720c */ /* 0x040fe40001fa4270 */
[----:B------:R-:W-:-:S11]  /*6160*/  ISETP.GT.AND P3, PT, R3, 0x8, P3 ;  /* 0x000000080300780c */ /* 0x000fd60001f64270 */
[----:B0-----:R-:W-:Y:S02]  /*6170*/  @P5 IMAD.MOV.U32 R4, RZ, RZ, R6 ;  /* 0x000000ffff045224 */ /* 0x001fe400078e0006 */
[----:B------:R-:W-:-:S05]  /*6180*/  @P5 IMAD.MOV.U32 R5, RZ, RZ, R7 ;  /* 0x000000ffff055224 */ /* 0x000fca00078e0007 */
[----:B------:R0:W-:Y:S01]  /*6190*/  @P5 STG.E.U16 desc[UR38][R4.64+0xe0], R80 ;  /* 0x0000e05004005986 */ /* 0x0001e2000c101526 */
[C---:B------:R-:W-:Y:S02]  /*61a0*/  ISETP.GT.AND P5, PT, R3.reuse, RZ, P0 ;  /* 0x000000ff0300720c */ /* 0x040fe400007a4270 */
[----:B------:R-:W-:Y:S01]  /*61b0*/  ISETP.GT.AND P0, PT, R3, 0x8, P0 ;  /* 0x000000080300780c */ /* 0x000fe20000704270 */
[----:B0-----:R-:W-:Y:S02]  /*61c0*/  @P4 IMAD.MOV.U32 R4, RZ, RZ, R6 ;  /* 0x000000ffff044224 */ /* 0x001fe400078e0006 */
[----:B------:R-:W-:-:S05]  /*61d0*/  @P4 IMAD.MOV.U32 R5, RZ, RZ, R7 ;  /* 0x000000ffff054224 */ /* 0x000fca00078e0007 */
[----:B------:R0:W-:Y:S01]  /*61e0*/  @P4 STG.E.U16 desc[UR38][R4.64+0xe2], R81 ;  /* 0x0000e25104004986 */ /* 0x0001e2000c101526 */
[C---:B------:R-:W-:Y:S02]  /*61f0*/  ISETP.GT.AND P4, PT, R3.reuse, RZ, P1 ;  /* 0x000000ff0300720c */ /* 0x040fe40000f84270 */
[----:B------:R-:W-:Y:S01]  /*6200*/  ISETP.GT.AND P1, PT, R3, 0x8, P1 ;  /* 0x000000080300780c */ /* 0x000fe20000f24270 */
[----:B0-----:R-:W-:Y:S02]  /*6210*/  @P3 IMAD.MOV.U32 R4, RZ, RZ, R8 ;  /* 0x000000ffff043224 */ /* 0x001fe400078e0008 */
[----:B------:R-:W-:-:S05]  /*6220*/  @P3 IMAD.MOV.U32 R5, RZ, RZ, R9 ;  /* 0x000000ffff053224 */ /* 0x000fca00078e0009 */
[----:B------:R0:W-:Y:S02]  /*6230*/  @P3 STG.E.U16 desc[UR38][R4.64+0xe0], R82 ;  /* 0x0000e05204003986 */ /* 0x0001e4000c101526 */
[----:B0-----:R-:W-:Y:S02]  /*6240*/  @P2 IMAD.MOV.U32 R4, RZ, RZ, R8 ;  /* 0x000000ffff042224 */ /* 0x001fe400078e0008 */
[----:B------:R-:W-:-:S05]  /*6250*/  @P2 IMAD.MOV.U32 R5, RZ, RZ, R9 ;  /* 0x000000ffff052224 */ /* 0x000fca00078e0009 */
[----:B------:R0:W-:Y:S02]  /*6260*/  @P2 STG.E.U16 desc[UR38][R4.64+0xe2], R83 ;  /* 0x0000e25304002986 */ /* 0x0001e4000c101526 */
[----:B0-----:R-:W-:Y:S02]  /*6270*/  @P4 IMAD.MOV.U32 R4, RZ, RZ, R6 ;  /* 0x000000ffff044224 */ /* 0x001fe400078e0006 */
[----:B------:R-:W-:-:S05]  /*6280*/  @P4 IMAD.MOV.U32 R5, RZ, RZ, R7 ;  /* 0x000000ffff054224 */ /* 0x000fca00078e0007 */
[----:B------:R0:W-:Y:S04]  /*6290*/  @P4 STG.E.U16 desc[UR38][R4.64+0xf0], R84 ;  /* 0x0000f05404004986 */ /* 0x0001e8000c101526 */
[----:B------:R1:W-:Y:S01]  /*62a0*/  @P5 STG.E.U16 desc[UR38][R6.64+0xf2], R85 ;  /* 0x0000f25506005986 */ /* 0x0003e2000c101526 */
[----:B0-----:R-:W-:Y:S02]  /*62b0*/  @P1 IMAD.MOV.U32 R4, RZ, RZ, R8 ;  /* 0x000000ffff041224 */ /* 0x001fe400078e0008 */
[----:B------:R-:W-:-:S05]  /*62c0*/  @P1 IMAD.MOV.U32 R5, RZ, RZ, R9 ;  /* 0x000000ffff051224 */ /* 0x000fca00078e0009 */
[----:B------:R1:W-:Y:S04]  /*62d0*/  @P1 STG.E.U16 desc[UR38][R4.64+0xf0], R86 ;  /* 0x0000f05604001986 */ /* 0x0003e8000c101526 */
[----:B------:R1:W-:Y:S02]  /*62e0*/  @P0 STG.E.U16 desc[UR38][R8.64+0xf2], R87 ;  /* 0x0000f25708000986 */ /* 0x0003e4000c101526 */
.L_x_160:
[----:B------:R-:W-:Y:S05]  /*62f0*/  BSYNC B0 ;  /* 0x0000000000007941 */ /* 0x000fea0003800000 */
.L_x_34:
[----:B------:R-:W-:Y:S01]  /*6300*/  IADD3 R16, P0, R16, UR36, RZ ;  /* 0x0000002410107c10 */ /* 0x000fe2000ff1e0ff */
[----:B------:R-:W-:Y:S01]  /*6310*/  ULDC.64 UR4, c[0x0][0x650] ;  /* 0x0001940000047ab9 */ /* 0x000fe20000000a00 */
[----:B------:R-:W-:Y:S01]  /*6320*/  PRMT R3, RZ, 0x7610, R3 ;  /* 0x00007610ff037816 */ /* 0x000fe20000000003 */
[----:B------:R-:W-:Y:S01]  /*6330*/  IMAD.MOV.U32 R100, RZ, RZ, -0x1 ;  /* 0xffffffffff647424 */ /* 0x000fe200078e00ff */
[----:B------:R-:W-:Y:S01]  /*6340*/  IADD3.X R17, R17, UR42, RZ, P0, !PT ;  /* 0x0000002a11117c10 */ /* 0x000fe200087fe4ff */
[----:B------:R-:W-:Y:S01]  /*6350*/  IMAD.MOV.U32 R101, RZ, RZ, -0x1 ;  /* 0xffffffffff657424 */ /* 0x000fe200078e00ff */
[----:B------:R-:W-:-:S04]  /*6360*/  ISETP.GE.U32.AND P0, PT, R16, UR4, PT ;  /* 0x0000000410007c0c */ /* 0x000fc8000bf06070 */
[----:B------:R-:W-:-:S13]  /*6370*/  ISETP.GE.U32.AND.EX P0, PT, R17, UR5, PT, P0 ;  /* 0x0000000511007c0c */ /* 0x000fda000bf06100 */
[----:B------:R-:W-:Y:S05]  /*6380*/  @P0 BRA `(.L_x_161) ;  /* 0x00000004004c0947 */ /* 0x000fea0003800000 */
[----:B------:R-:W0:Y:S01]  /*6390*/  LDC.64 R10, c[0x0][0x628] ;  /* 0x00018a00ff0a7b82 */ /* 0x000e220000000a00 */
[----:B---3--:R-:W3:Y:S01]  /*63a0*/  S2R R12, SR_CTAID.X ;  /* 0x00000000000c7919 */ /* 0x008ee20000002500 */
[----:B-12-4-:R-:W-:Y:S02]  /*63b0*/  IMAD.MOV.U32 R8, RZ, RZ, R16 ;  /* 0x000000ffff087224 */ /* 0x016fe400078e0010 */
[----:B------:R-:W-:Y:S01]  /*63c0*/  IMAD.MOV.U32 R9, RZ, RZ, R17 ;  /* 0x000000ffff097224 */ /* 0x000fe200078e0011 */
[----:B------:R-:W1:Y:S03]  /*63d0*/  S2R R20, SR_CTAID.Y ;  /* 0x0000000000147919 */ /* 0x000e660000002600 */
[----:B------:R-:W2:Y:S08]  /*63e0*/  LDC R0, c[0x0][0x630] ;  /* 0x00018c00ff007b82 */ /* 0x000eb00000000800 */
[----:B------:R-:W4:Y:S01]  /*63f0*/  LDC.64 R14, c[0x0][0x620] ;  /* 0x00018800ff0e7b82 */ /* 0x000f220000000a00 */
[----:B0-----:R-:W-:-:S04]  /*6400*/  ISETP.NE.U32.AND P0, PT, R10, RZ, PT ;  /* 0x000000ff0a00720c */ /* 0x001fc80003f05070 */
[----:B------:R-:W-:-:S13]  /*6410*/  ISETP.NE.AND.EX P0, PT, R11, RZ, PT, P0 ;  /* 0x000000ff0b00720c */ /* 0x000fda0003f05300 */
[----:B-1234-:R-:W-:Y:S05]  /*6420*/  @!P0 BRA `(.L_x_162) ;  /* 0x0000000000288947 */ /* 0x01efea0003800000 */
        /* <DEDUP_REMOVED lines=10> */
.L_x_162:
[-CC-:B------:R-:W-:Y:S01]  /*64d0*/  SHF.R.U64 R101, R8, R0.reuse, R9.reuse ;  /* 0x0000000008657219 */ /* 0x180fe20000001209 */
[----:B------:R-:W0:Y:S01]  /*64e0*/  LDC.64 R26, c[0x0][0x640] ;  /* 0x00019000ff1a7b82 */ /* 0x000e220000000a00 */
[----:B------:R-:W-:Y:S01]  /*64f0*/  SHF.R.U32.HI R0, RZ, R0, R9 ;  /* 0x00000000ff007219 */ /* 0x000fe20000011609 */
[----:B------:R-:W-:Y:S01]  /*6500*/  ULDC UR4, c[0x0][0x150] ;  /* 0x0000540000047ab9 */ /* 0x000fe20000000800 */
[----:B------:R-:W-:Y:S02]  /*6510*/  IADD3 R3, P0, RZ, -R101, RZ ;  /* 0x80000065ff037210 */ /* 0x000fe40007f1e0ff */
[----:B------:R-:W-:-:S03]  /*6520*/  I2FP.F32.U32 R7, R12 ;  /* 0x0000000c00077245 */ /* 0x000fc60000201000 */
[----:B------:R-:W1:Y:S01]  /*6530*/  LDC R6, c[0x0][0x618] ;  /* 0x00018600ff067b82 */ /* 0x000e620000000800 */
[----:B------:R-:W-:Y:S02]  /*6540*/  IMAD.X R5, RZ, RZ, ~R0, P0 ;  /* 0x000000ffff057224 */ /* 0x000fe400000e0e00 */
[----:B------:R-:W-:Y:S01]  /*6550*/  FMUL R7, R7, UR4 ;  /* 0x0000000407077c20 */ /* 0x000fe20008400000 */
[----:B------:R-:W-:Y:S01]  /*6560*/  ULDC UR4, c[0x0][0x154] ;  /* 0x0000550000047ab9 */ /* 0x000fe20000000800 */
[-C--:B------:R-:W-:Y:S02]  /*6570*/  IMAD R0, R5, R14.reuse, RZ ;  /* 0x0000000e05007224 */ /* 0x080fe400078e02ff */
[C---:B------:R-:W-:Y:S01]  /*6580*/  IMAD.WIDE.U32 R4, R3.reuse, R14, R16 ;  /* 0x0000000e03047225 */ /* 0x040fe200078e0010 */
[----:B------:R-:W2:Y:S01]  /*6590*/  LDC R8, c[0x0][0x608] ;  /* 0x00018200ff087b82 */ /* 0x000ea20000000800 */
[----:B------:R-:W3:Y:S02]  /*65a0*/  F2I.U32.TRUNC.NTZ R7, R7 ;  /* 0x0000000700077305 */ /* 0x000ee4000020f000 */
[----:B------:R-:W-:Y:S01]  /*65b0*/  IMAD R3, R3, R15, R0 ;  /* 0x0000000f03037224 */ /* 0x000fe200078e0200 */
[----:B------:R-:W-:-:S03]  /*65c0*/  I2FP.F32.U32 R0, R20 ;  /* 0x0000001400007245 */ /* 0x000fc60000201000 */
[----:B------:R-:W-:Y:S01]  /*65d0*/  IMAD.IADD R3, R5, 0x1, R3 ;  /* 0x0000000105037824 */ /* 0x000fe200078e0203 */
[----:B------:R-:W4:Y:S01]  /*65e0*/  LDC R11, c[0x0][0x658] ;  /* 0x00019600ff0b7b82 */ /* 0x000f220000000800 */
[----:B0-----:R-:W-:-:S04]  /*65f0*/  ISETP.NE.U32.AND P0, PT, R26, RZ, PT ;  /* 0x000000ff1a00720c */ /* 0x001fc80003f05070 */
[----:B------:R-:W-:-:S03]  /*6600*/  ISETP.NE.AND.EX P0, PT, R27, RZ, PT, P0 ;  /* 0x000000ff1b00720c */ /* 0x000fc60003f05300 */
[----:B------:R-:W0:Y:S01]  /*6610*/  LDC R9, c[0x0][0x144] ;  /* 0x00005100ff097b82 */ /* 0x000e220000000800 */
[-C--:B-1----:R-:W-:Y:S01]  /*6620*/  SHF.R.U64 R10, R4, R6.reuse, R3 ;  /* 0x00000006040a7219 */ /* 0x082fe20000001203 */
[----:B---3--:R-:W-:Y:S01]  /*6630*/  IMAD.MOV R7, RZ, RZ, -R7 ;  /* 0x000000ffff077224 */ /* 0x008fe200078e0a07 */
[----:B------:R-:W-:Y:S01]  /*6640*/  SHF.R.U32.HI R3, RZ, R6, R3 ;  /* 0x00000006ff037219 */ /* 0x000fe20000011603 */
[----:B------:R-:W-:-:S04]  /*6650*/  FMUL R6, R0, UR4 ;  /* 0x0000000400067c20 */ /* 0x000fc80008400000 */
[----:B------:R-:W1:Y:S01]  /*6660*/  LDC R21, c[0x0][0x148] ;  /* 0x00005200ff157b82 */ /* 0x000e620000000800 */
[----:B------:R3:W0:Y:S01]  /*6670*/  F2I.U32.TRUNC.NTZ R14, R6 ;  /* 0x00000006000e7305 */ /* 0x000622000020f000 */
[-CC-:B--2---:R-:W-:Y:S02]  /*6680*/  SHF.R.U64 R13, R10, R8.reuse, R3.reuse ;  /* 0x000000080a0d7219 */ /* 0x184fe40000001203 */
[----:B------:R-:W-:-:S04]  /*6690*/  SHF.R.U32.HI R0, RZ, R8, R3 ;  /* 0x00000008ff007219 */ /* 0x000fc80000011603 */
[----:B-----5:R-:W2:Y:S01]  /*66a0*/  LDC R24, c[0x0][0x648] ;  /* 0x00019200ff187b82 */ /* 0x020ea20000000800 */
[-CC-:B----4-:R-:W-:Y:S02]  /*66b0*/  SHF.R.U64 R15, R13, R11.reuse, R0.reuse ;  /* 0x0000000b0d0f7219 */ /* 0x190fe40000001200 */
[----:B------:R-:W-:-:S03]  /*66c0*/  SHF.R.U32.HI R5, RZ, R11, R0 ;  /* 0x0000000bff057219 */ /* 0x000fc60000011600 */
[----:B------:R-:W-:Y:S02]  /*66d0*/  IMAD.MOV.U32 R4, RZ, RZ, R15 ;  /* 0x000000ffff047224 */ /* 0x000fe400078e000f */
[----:B------:R-:W4:Y:S01]  /*66e0*/  LDC R28, c[0x0][0x638] ;  /* 0x00018e00ff1c7b82 */ /* 0x000f220000000800 */
[----:B0-----:R-:W-:-:S07]  /*66f0*/  IMAD R25, R9, R7, R12 ;  /* 0x0000000709197224 */ /* 0x001fce00078e020c */
[----:B------:R-:W0:Y:S08]  /*6700*/  LDC R29, c[0x0][0x610] ;  /* 0x00018400ff1d7b82 */ /* 0x000e300000000800 */
[----:B------:R-:W0:Y:S01]  /*6710*/  LDC R30, c[0x0][0x600] ;  /* 0x00018000ff1e7b82 */ /* 0x000e220000000800 */
[----:B-123--:R-:W-:Y:S05]  /*6720*/  @!P0 BRA `(.L_x_163) ;  /* 0x0000000000288947 */ /* 0x00efea0003800000 */
[----:B------:R-:W1:Y:S02]  /*6730*/  LDC R0, c[0x0][0x64c] ;  /* 0x00019300ff007b82 */ /* 0x000e640000000800 */
[----:B-1----:R-:W-:-:S05]  /*6740*/  IADD3 R3, P0, R15, R0, RZ ;  /* 0x000000000f037210 */ /* 0x002fca0007f1e0ff */
        /* <DEDUP_REMOVED lines=8> */
.L_x_163:
[----:B------:R-:W-:Y:S01]  /*67d0*/  ISETP.NE.AND P0, PT, R2, 0x1, PT ;  /* 0x000000010200780c */ /* 0x000fe20003f05270 */
[----:B------:R-:W-:Y:S01]  /*67e0*/  IMAD.MOV R14, RZ, RZ, -R14 ;  /* 0x000000ffff0e7224 */ /* 0x000fe200078e0a0e */
[----:B------:R-:W-:Y:S02]  /*67f0*/  SHF.R.U64 R3, R4, R24, R5 ;  /* 0x0000001804037219 */ /* 0x000fe40000001205 */
[----:B------:R-:W-:Y:S02]  /*6800*/  LOP3.LUT R0, R13, R98, RZ, 0xc0, !PT ;  /* 0x000000620d007212 */ /* 0x000fe400078ec0ff */
[----:B------:R-:W-:Y:S01]  /*6810*/  LOP3.LUT R10, R10, R97, RZ, 0xc0, !PT ;  /* 0x000000610a0a7212 */ /* 0x000fe200078ec0ff */
[----:B------:R-:W-:Y:S02]  /*6820*/  IMAD.MOV R4, RZ, RZ, -R3 ;  /* 0x000000ffff047224 */ /* 0x000fe400078e0a03 */
[----:B------:R-:W-:Y:S02]  /*6830*/  IMAD R0, R93, R3, R0 ;  /* 0x000000035d007224 */ /* 0x000fe400078e0200 */
[----:B----4-:R-:W-:-:S02]  /*6840*/  IMAD R3, R4, R28, R15 ;  /* 0x0000001c04037224 */ /* 0x010fc400078e020f */
[----:B------:R-:W-:Y:S02]  /*6850*/  @P0 IMAD R25, R21, R14, R20 ;  /* 0x0000000e15190224 */ /* 0x000fe400078e0214 */
[----:B0-----:R-:W-:Y:S02]  /*6860*/  IMAD R5, R3, R30, R10 ;  /* 0x0000001e03057224 */ /* 0x001fe400078e020a */
[----:B------:R-:W-:Y:S02]  /*6870*/  IMAD R0, R0, R29, R25 ;  /* 0x0000001d00007224 */ /* 0x000fe400078e0219 */
[----:B------:R-:W-:-:S03]  /*6880*/  IMAD.MOV.U32 R4, RZ, RZ, 0x1 ;  /* 0x00000001ff047424 */ /* 0x000fc600078e00ff */
[----:B------:R-:W-:Y:S02]  /*6890*/  SEL R100, R5, R0, !P0 ;  /* 0x0000000005647207 */ /* 0x000fe40004000000 */
[----:B------:R-:W-:Y:S02]  /*68a0*/  PRMT R3, R4, 0x7610, R3 ;  /* 0x0000761004037816 */ /* 0x000fe40000000003 */
[----:B------:R-:W-:-:S07]  /*68b0*/  SEL R0, R0, R5, !P0 ;  /* 0x0000000500007207 */ /* 0x000fce0004000000 */
.L_x_161:
[----:B------:R-:W-:Y:S01]  /*68c0*/  UIMAD.WIDE.U32 UR4, UR41, 0x24924925, URZ ;  /* 0x24924925290478a5 */ /* 0x000fe2000f8e003f */
[----:B------:R-:W-:Y:S01]  /*68d0*/  LOP3.LUT P0, RZ, R3, 0xff, RZ, 0xc0, !PT ;  /* 0x000000ff03ff7812 */ /* 0x000fe2000780c0ff */
[----:B------:R-:W-:Y:S02]  /*68e0*/  IMAD.MOV.U32 R103, RZ, RZ, R0 ;  /* 0x000000ffff677224 */ /* 0x000fe400078e0000 */
[----:B------:R-:W-:-:S04]  /*68f0*/  UIADD3 UR4, UR41, -UR5, URZ ;  /* 0x8000000529047290 */ /* 0x000fc8000fffe03f */
[----:B------:R-:W-:-:S04]  /*6900*/  ULEA.HI UR4, UR4, UR5, URZ, 0x1f ;  /* 0x0000000504047291 */ /* 0x000fc8000f8ff83f */
[----:B------:R-:W-:-:S04]  /*6910*/  USHF.R.U32.HI UR4, URZ, 0x2, UR4 ;  /* 0x000000023f047899 */ /* 0x000fc80008011604 */
[----:B------:R-:W-:Y:S01]  /*6920*/  UIMAD UR41, UR4, -0x7, UR41 ;  /* 0xfffffff9042978a4 */ /* 0x000fe2000f8e0229 */
[----:B------:R-:W-:Y:S11]  /*6930*/  @P0 BRA `(.L_x_164) ;  /* 0xffffffa800f00947 */ /* 0x000ff6000383ffff */
[----:B------:R-:W-:Y:S05]  /*6940*/  EXIT ;  /* 0x000000000000794d */ /* 0x000fea0003800000 */
.L_x_7:
        /* <DEDUP_REMOVED lines=26> */
.L_x_166:
[----:B------:R-:W0:Y:S01]  /*6af0*/  LDC.64 R28, c[0x0][0x640] ;  /* 0x00019000ff1c7b82 */ /* 0x000e220000000a00 */
[-CC-:B------:R-:W-:Y:S01]  /*6b00*/  SHF.R.U64 R21, R14, R8.reuse, R15.reuse ;  /* 0x000000080e157219 */ /* 0x180fe2000000120f */
[----:B------:R-:W-:Y:S01]  /*6b10*/  IMAD.MOV.U32 R31, RZ, RZ, 0x1 ;  /* 0x00000001ff1f7424 */ /* 0x000fe200078e00ff */
[----:B------:R-:W-:Y:S02]  /*6b20*/  SHF.R.U32.HI R7, RZ, R8, R15 ;  /* 0x00000008ff077219 */ /* 0x000fe4000001160f */
[----:B------:R-:W-:-:S03]  /*6b30*/  IADD3 R13, P0, RZ, -R21, RZ ;  /* 0x80000015ff0d7210 */ /* 0x000fc60007f1e0ff */
[----:B------:R-:W1:Y:S02]  /*6b40*/  LDC R12, c[0x0][0x618] ;  /* 0x00018600ff0c7b82 */ /* 0x000e640000000800 */
[----:B------:R-:W-:Y:S02]  /*6b50*/  IMAD.X R7, RZ, RZ, ~R7, P0 ;  /* 0x000000ffff077224 */ /* 0x000fe400000e0e07 */
[----:B------:R-:W-:-:S04]  /*6b60*/  IMAD.WIDE.U32 R10, R13, R24, R16 ;  /* 0x000000180d0a7225 */ /* 0x000fc800078e0010 */
[----:B------:R-:W2:Y:S01]  /*6b70*/  LDC R14, c[0x0][0x608] ;  /* 0x00018200ff0e7b82 */ /* 0x000ea20000000800 */
[----:B------:R-:W-:-:S04]  /*6b80*/  IMAD R8, R7, R24, RZ ;  /* 0x0000001807087224 */ /* 0x000fc800078e02ff */
[----:B------:R-:W-:-:S03]  /*6b90*/  IMAD R7, R13, R25, R8 ;  /* 0x000000190d077224 */ /* 0x000fc600078e0208 */
[----:B------:R-:W3:Y:S01]  /*6ba0*/  LDC R26, c[0x0][0x658] ;  /* 0x00019600ff1a7b82 */ /* 0x000ee20000000800 */
[----:B------:R-:W-:Y:S01]  /*6bb0*/  IMAD.IADD R7, R11, 0x1, R7 ;  /* 0x000000010b077824 */ /* 0x000fe200078e0207 */
[----:B0-----:R-:W-:Y:S01]  /*6bc0*/  ISETP.NE.U32.AND P0, PT, R28, RZ, PT ;  /* 0x000000ff1c00720c */ /* 0x001fe20003f05070 */
[----:B------:R-:W-:-:S03]  /*6bd0*/  IMAD.MOV.U32 R11, RZ, RZ, -0x1 ;  /* 0xffffffffff0b7424 */ /* 0x000fc600078e00ff */
        /* <DEDUP_REMOVED lines=8> */
[-C--:B---3--:R-:W-:Y:S02]  /*6c60*/  SHF.L.U32 R10, R11, R26.reuse, RZ ;  /* 0x0000001a0b0a7219 */ /* 0x088fe400000006ff */
[--C-:B------:R-:W-:Y:S02]  /*6c70*/  SHF.R.U64 R24, R22, R26, R7.reuse ;  /* 0x0000001a16187219 */ /* 0x100fe40000001207 */
[----:B------:R-:W-:Y:S02]  /*6c80*/  LOP3.LUT R33, RZ, R10, RZ, 0x33, !PT ;  /* 0x0000000aff217212 */ /* 0x000fe400078e33ff */
[----:B------:R-:W-:Y:S01]  /*6c90*/  SHF.R.U32.HI R11, RZ, R26, R7 ;  /* 0x0000001aff0b7219 */ /* 0x000fe20000011607 */
[----:B------:R-:W3:Y:S01]  /*6ca0*/  LDC R30, c[0x0][0x610] ;  /* 0x00018400ff1e7b82 */ /* 0x000ee20000000800 */
[----:B------:R-:W-:Y:S01]  /*6cb0*/  IMAD.MOV.U32 R10, RZ, RZ, R24 ;  /* 0x000000ffff0a7224 */ /* 0x000fe200078e0018 */
[----:B------:R-:W-:Y:S06]  /*6cc0*/  @!P0 BRA `(.L_x_167) ;  /* 0x0000000000288947 */ /* 0x000fec0003800000 */
        /* <DEDUP_REMOVED lines=10> */
.L_x_167:
[----:B------:R-:W-:Y:S02]  /*6d70*/  ISETP.NE.AND P0, PT, R2, 0x1, PT ;  /* 0x000000010200780c */ /* 0x000fe40003f05270 */
[----:B-1----:R-:W-:Y:S01]  /*6d80*/  SHF.R.U64 R8, R10, R8, R11 ;  /* 0x000000080a087219 */ /* 0x002fe2000000120b */
[----:B0-----:R-:W-:Y:S01]  /*6d90*/  VIADD R11, R25, 0xffffffff ;  /* 0xffffffff190b7836 */ /* 0x001fe20000000000 */
[----:B------:R-:W-:Y:S02]  /*6da0*/  SHF.L.U32 R31, R31, R26, RZ ;  /* 0x0000001a1f1f7219 */ /* 0x000fe400000006ff */
[----:B------:R-:W-:Y:S01]  /*6db0*/  LOP3.LUT R5, R22, R33, RZ, 0xc0, !PT ;  /* 0x0000002116057212 */ /* 0x000fe200078ec0ff */
[----:B------:R-:W-:-:S04]  /*6dc0*/  IMAD.MOV R7, RZ, RZ, -R8 ;  /* 0x000000ffff077224 */ /* 0x000fc800078e0a08 */
[----:B------:R-:W-:Y:S02]  /*6dd0*/  IMAD R5, R31, R8, R5 ;  /* 0x000000081f057224 */ /* 0x000fe400078e0205 */
[----:B------:R-:W-:Y:S01]  /*6de0*/  @P0 IMAD R6, R9, R23, R4 ;  /* 0x0000001709060224 */ /* 0x000fe200078e0204 */
[----:B------:R-:W-:Y:S01]  /*6df0*/  LOP3.LUT R9, R20, R11, RZ, 0xc0, !PT ;  /* 0x0000000b14097212 */ /* 0x000fe200078ec0ff */
[----:B--2---:R-:W-:Y:S02]  /*6e00*/  IMAD R4, R7, R27, R24 ;  /* 0x0000001b07047224 */ /* 0x004fe400078e0218 */
[----:B---3--:R-:W-:Y:S02]  /*6e10*/  IMAD R6, R5, R30, R6 ;  /* 0x0000001e05067224 */ /* 0x008fe400078e0206 */
[----:B------:R-:W-:Y:S02]  /*6e20*/  IMAD R5, R4, R25, R9 ;  /* 0x0000001904057224 */ /* 0x000fe400078e0209 */
[----:B------:R-:W-:-:S02]  /*6e30*/  IMAD.MOV.U32 R8, RZ, RZ, 0x1 ;  /* 0x00000001ff087424 */ /* 0x000fc400078e00ff */
[----:B------:R-:W-:Y:S01]  /*6e40*/  IMAD.MOV.U32 R7, RZ, RZ, R21 ;  /* 0x000000ffff077224 */ /* 0x000fe200078e0015 */
[----:B------:R-:W-:Y:S02]  /*6e50*/  SEL R19, R5, R6, !P0 ;  /* 0x0000000605137207 */ /* 0x000fe40004000000 */
[----:B------:R-:W-:-:S07]  /*6e60*/  SEL R12, R6, R5, !P0 ;  /* 0x00000005060c7207 */ /* 0x000fce0004000000 */
.L_x_165:
[----:B------:R-:W-:-:S08]  /*6e70*/  NOP ;  /* 0x0000000000007918 */ /* 0x000fd00000000000 */
[----:B------:R-:W0:-:S00]  /*6e80*/  USETMAXREG.DEALLOC.CTAPOOL 0x28 ;  /* 0x00000028000079c8 */ /* 0x000e0000080e0500 */
[----:B0-----:R-:W-:-:S13]  /*6e90*/  ISETP.NE.AND P0, PT, R3, RZ, PT ;  /* 0x000000ff0300720c */ /* 0x001fda0003f05270 */
[----:B------:R-:W-:Y:S05]  /*6ea0*/  @P0 EXIT ;  /* 0x000000000000094d */ /* 0x000fea0003800000 */
[----:B------:R-:W-:Y:S01]  /*6eb0*/  LOP3.LUT P0, RZ, R8, 0xff, RZ, 0xc0, !PT ;  /* 0x000000ff08ff7812 */ /* 0x000fe2000780c0ff */
[----:B------:R-:W-:Y:S02]  /*6ec0*/  IMAD.MOV.U32 R3, RZ, RZ, 0x1 ;  /* 0x00000001ff037424 */ /* 0x000fe400078e00ff */
[----:B------:R-:W-:-:S10]  /*6ed0*/  IMAD.MOV.U32 R13, RZ, RZ, RZ ;  /* 0x000000ffff0d7224 */ /* 0x000fd400078e00ff */
[----:B------:R-:W-:Y:S05]  /*6ee0*/  @!P0 BRA `(.L_x_168) ;  /* 0x0000000c00a48947 */ /* 0x000fea0003800000 */
[----:B------:R-:W0:Y:S01]  /*6ef0*/  LDC R3, c[0x0][0x28c] ;  /* 0x0000a300ff037b82 */ /* 0x000e220000000800 */
[----:B------:R-:W-:Y:S01]  /*6f00*/  ULDC UR5, c[0x0][0x658] ;  /* 0x0001960000057ab9 */ /* 0x000fe20000000800 */
[----:B------:R-:W-:Y:S01]  /*6f10*/  UMOV UR8, 0xffffffff ;  /* 0xffffffff00087882 */ /* 0x000fe20000000000 */
[----:B------:R-:W-:Y:S01]  /*6f20*/  UMOV UR11, 0x1 ;  /* 0x00000001000b7882 */ /* 0x000fe20000000000 */
[----:B------:R-:W-:Y:S01]  /*6f30*/  USHF.L.U32 UR8, UR8, UR5, URZ ;  /* 0x0000000508087299 */ /* 0x000fe2000800063f */
[----:B------:R-:W-:Y:S01]  /*6f40*/  BSSY B0, `(.L_x_168) ;  /* 0x00000e3000007945 */ /* 0x000fe20003800000 */
[----:B------:R-:W-:Y:S01]  /*6f50*/  IMAD.MOV.U32 R11, RZ, RZ, 0x1 ;  /* 0x00000001ff0b7424 */ /* 0x000fe200078e00ff */
[----:B------:R-:W-:Y:S01]  /*6f60*/  LOP3.LUT R10, R18, 0x2, RZ, 0xfc, !PT ;  /* 0x00000002120a7812 */ /* 0x000fe200078efcff */
[----:B------:R-:W1:Y:S01]  /*6f70*/  S2UR UR7, SR_CgaCtaId ;  /* 0x00000000000779c3 */ /* 0x000e620000008800 */
[----:B------:R-:W-:Y:S01]  /*6f80*/  ULOP3.LUT UR21, URZ, UR8, URZ, 0x33, !UPT ;  /* 0x000000083f157292 */ /* 0x000fe2000f8e333f */
[----:B------:R-:W-:Y:S01]  /*6f90*/  IMAD.MOV.U32 R13, RZ, RZ, RZ ;  /* 0x000000ffff0d7224 */ /* 0x000fe200078e00ff */
[----:B------:R-:W-:Y:S01]  /*6fa0*/  ULDC UR4, c[0x0][0x600] ;  /* 0x0001800000047ab9 */ /* 0x000fe20000000800 */
[----:B------:R-:W-:Y:S01]  /*6fb0*/  UMOV UR23, 0x1111 ;  /* 0x0000111100177882 */ /* 0x000fe20000000000 */
[----:B------:R-:W-:-:S02]  /*6fc0*/  UIADD3 UR4, UR4, -0x1, URZ ;  /* 0xffffffff04047890 */ /* 0x000fc4000fffe03f */
[----:B------:R-:W-:Y:S01]  /*6fd0*/  USHF.L.U32 UR5, UR11, UR5, URZ ;  /* 0x000000050b057299 */ /* 0x000fe2000800063f */
[----:B------:R-:W-:Y:S01]  /*6fe0*/  ULDC.64 UR32, c[0x0][0x198] ;  /* 0x0000660000207ab9 */ /* 0x000fe20000000a00 */
[----:B0-----:R-:W-:-:S05]  /*6ff0*/  VIADD R3, R3, 0x3f ;  /* 0x0000003f03037836 */ /* 0x001fca0000000000 */
[----:B------:R-:W-:Y:S01]  /*7000*/  SHF.R.S32.HI R4, RZ, 0x1f, R3 ;  /* 0x0000001fff047819 */ /* 0x000fe20000011403 */
[----:B-1----:R-:W-:-:S03]  /*7010*/  USHF.R.U32.HI UR30, URZ, 0x2, UR7 ;  /* 0x000000023f1e7899 */ /* 0x002fc60008011607 */
[----:B------:R-:W-:Y:S01]  /*7020*/  LEA.HI R4, R4, R3, RZ, 0x6 ;  /* 0x0000000304047211 */ /* 0x000fe200078f30ff */
[----:B------:R-:W-:Y:S01]  /*7030*/  ULOP3.LUT UR6, UR7, 0x3, URZ, 0xc0, !UPT ;  /* 0x0000000307067892 */ /* 0x000fe2000f8ec03f */
[----:B------:R-:W-:Y:S01]  /*7040*/  IMAD.MOV.U32 R3, RZ, RZ, 0x1 ;  /* 0x00000001ff037424 */ /* 0x000fe200078e00ff */
[----:B------:R-:W-:Y:S01]  /*7050*/  USHF.L.U32 UR13, UR7, 0x4, URZ ;  /* 0x00000004070d7899 */ /* 0x000fe2000800063f */
[----:B------:R-:W-:Y:S01]  /*7060*/  SHF.R.S32.HI R8, RZ, 0x6, R4 ;  /* 0x00000006ff087819 */ /* 0x000fe20000011404 */
[----:B------:R-:W-:Y:S02]  /*7070*/  USHF.L.U32 UR31, UR7, 0xa, URZ ;  /* 0x0000000a071f7899 */ /* 0x000fe4000800063f */
[----:B------:R-:W-:Y:S02]  /*7080*/  ULOP3.LUT UR7, UR7, 0xfffffffc, URZ, 0xc0, !UPT ;  /* 0xfffffffc07077892 */ /* 0x000fe4000f8ec03f */
[----:B------:R-:W-:Y:S01]  /*7090*/  UISETP.GT.U32.AND UP0, UPT, UR6, 0xffff, UPT ;  /* 0x0000ffff0600788c */ /* 0x000fe2000bf04070 */
[----:B------:R-:W-:Y:S01]  /*70a0*/  VIADD R9, R8, 0x1 ;  /* 0x0000000108097836 */ /* 0x000fe20000000000 */
[----:B------:R-:W-:-:S02]  /*70b0*/  ULOP3.LUT UR9, UR7, 0x1, URZ, 0xfc, !UPT ;  /* 0x0000000107097892 */ /* 0x000fc4000f8efc3f */
[----:B------:R-:W-:Y:S02]  /*70c0*/  ULOP3.LUT UR10, UR7, 0x2, URZ, 0xfc, !UPT ;  /* 0x00000002070a7892 */ /* 0x000fe4000f8efc3f */
[----:B------:R-:W-:Y:S02]  /*70d0*/  USHF.L.U32 UR8, UR11, UR7, URZ ;  /* 0x000000070b087299 */ /* 0x000fe4000800063f */
[----:B------:R-:W-:Y:S02]  /*70e0*/  ULOP3.LUT UR7, UR7, 0x3, URZ, 0xfc, !UPT ;  /* 0x0000000307077892 */ /* 0x000fe4000f8efc3f */
[----:B------:R-:W-:Y:S02]  /*70f0*/  USHF.L.U32 UR9, UR11, UR9, URZ ;  /* 0x000000090b097299 */ /* 0x000fe4000800063f */
[----:B------:R-:W-:Y:S02]  /*7100*/  USHF.L.U32 UR10, UR11, UR10, URZ ;  /* 0x0000000a0b0a7299 */ /* 0x000fe4000800063f */
[----:B------:R-:W-:-:S02]  /*7110*/  USEL UR6, UR6, 0xffff, !UP0 ;  /* 0x0000ffff06067887 */ /* 0x000fc4000c000000 */
[----:B------:R-:W-:Y:S02]  /*7120*/  USHF.L.U32 UR7, UR11, UR7, URZ ;  /* 0x000000070b077299 */ /* 0x000fe4000800063f */
[----:B------:R-:W-:Y:S02]  /*7130*/  ULOP3.LUT UR8, UR10, UR8, UR9, 0xfe, !UPT ;  /* 0x000000080a087292 */ /* 0x000fe4000f8efe09 */
[----:B------:R-:W-:Y:S02]  /*7140*/  ULOP3.LUT UR6, UR6, 0xffff, URZ, 0xc0, !UPT ;  /* 0x0000ffff06067892 */ /* 0x000fe4000f8ec03f */
[----:B------:R-:W-:Y:S02]  /*7150*/  ULOP3.LUT UR13, UR13, 0x30, URZ, 0xc0, !UPT ;  /* 0x000000300d0d7892 */ /* 0x000fe4000f8ec03f */
[----:B------:R-:W-:Y:S02]  /*7160*/  ULOP3.LUT UR22, UR8, UR7, URZ, 0xfc, !UPT ;  /* 0x0000000708167292 */ /* 0x000fe4000f8efc3f */
[----:B------:R-:W-:-:S12]  /*7170*/  USHF.L.U32 UR23, UR23, UR6, URZ ;  /* 0x0000000617177299 */ /* 0x000fd8000800063f */
.L_x_179:
[----:B------:R-:W-:-:S03]  /*7180*/  UMOV UR6, 0xffffffff ;  /* 0xffffffff00067882 */ /* 0x000fc60000000000 */
[----:B------:R-:W-:Y:S05]  /*7190*/  BRA.DIV UR6, `(.L_x_169) ;  /* 0x00000012064c7947 */ /* 0x000fea000b800000 */
[----:B------:R-:W-:-:S13]  /*71a0*/  ELECT P6, URZ, PT ;  /* 0x00000000003f782f */ /* 0x000fda00038c0000 */
.L_x_193:
[----:B------:R-:W-:Y:S04]  /*71b0*/  BSSY B1, `(.L_x_170) ;  /* 0x0000047000017945 */ /* 0x000fe80003800000 */
[----:B------:R-:W-:Y:S05]  /*71c0*/  @!P6 BRA `(.L_x_171) ;  /* 0x000000040014e947 */ /* 0x000fea0003800000 */
[----:B------:R-:W0:Y:S02]  /*71d0*/  LDC R4, c[0x0][0x28c] ;  /* 0x0000a300ff047b82 */ /* 0x000e240000000800 */
[----:B0-----:R-:W-:-:S13]  /*71e0*/  ISETP.GE.AND P0, PT, R4, 0x1, PT ;  /* 0x000000010400780c */ /* 0x001fda0003f06270 */
[----:B------:R-:W-:Y:S05]  /*71f0*/  @!P0 BRA `(.L_x_171) ;  /* 0x0000000400088947 */ /* 0x000fea0003800000 */
[----:B------:R-:W-:Y:S01]  /*7200*/  LEA R12, R12, UR30, 0x2 ;  /* 0x0000001e0c0c7c11 */ /* 0x000fe2000f8e10ff */
[----:B------:R-:W-:Y:S02]  /*7210*/  IMAD.SHL.U32 R19, R19, 0x80, RZ ;  /* 0x0000008013137824 */ /* 0x000fe400078e00ff */
[----:B------:R-:W-:Y:S02]  /*7220*/  IMAD.MOV.U32 R20, RZ, RZ, RZ ;  /* 0x000000ffff147224 */ /* 0x000fe400078e00ff */
[----:B------:R-:W-:Y:S02]  /*7230*/  IMAD.U32 R22, RZ, RZ, UR13 ;  /* 0x0000000dff167e24 */ /* 0x000fe4000f8e00ff */
[----:B------:R-:W-:Y:S02]  /*7240*/  IMAD.MOV.U32 R4, RZ, RZ, R9 ;  /* 0x000000ffff047224 */ /* 0x000fe400078e0009 */
[----:B------:R-:W-:Y:S02]  /*7250*/  IMAD.MOV.U32 R5, RZ, RZ, R3 ;  /* 0x000000ffff057224 */ /* 0x000fe400078e0003 */
[----:B------:R-:W-:-:S02]  /*7260*/  IMAD.MOV.U32 R6, RZ, RZ, R13 ;  /* 0x000000ffff067224 */ /* 0x000fc400078e000d */
[----:B------:R-:W-:Y:S02]  /*7270*/  IMAD.SHL.U32 R15, R12, 0x20, RZ ;  /* 0x000000200c0f7824 */ /* 0x000fe400078e00ff */
[----:B------:R-:W-:-:S07]  /*7280*/  VIADD R24, R19, 0x40 ;  /* 0x0000004013187836 */ /* 0x000fce0000000000 */
.L_x_174:
[----:B------:R-:W0:Y:S01]  /*7290*/  S2R R21, SR_CgaCtaId ;  /* 0x0000000000157919 */ /* 0x000e220000008800 */
[----:B------:R-:W-:Y:S02]  /*72a0*/  MOV R12, 0x400 ;  /* 0x00000400000c7802 */ /* 0x000fe40000000f00 */
[----:B------:R-:W-:-:S13]  /*72b0*/  ISETP.NE.AND P1, PT, R0, RZ, PT ;  /* 0x000000ff0000720c */ /* 0x000fda0003f25270 */
[----:B------:R-:W1:Y:S01]  /*72c0*/  @!P1 LDC R14, c[0x0][0x500] ;  /* 0x00014000ff0e9b82 */ /* 0x000e620000000800 */
[----:B0-----:R-:W-:Y:S02]  /*72d0*/  LEA R23, R21, R12, 0x18 ;  /* 0x0000000c15177211 */ /* 0x001fe400078ec0ff */
[----:B------:R-:W-:-:S03]  /*72e0*/  SHF.L.U32 R12, R5, 0x1f, RZ ;  /* 0x0000001f050c7819 */ /* 0x000fc600000006ff */
[----:B------:R-:W-:-:S04]  /*72f0*/  IMAD R21, R6, 0x8, R23 ;  /* 0x0000000806157824 */ /* 0x000fc800078e0217 */
[----:B------:R-:W0:Y:S02]  /*7300*/  SYNCS.PHASECHK.TRANS64.TRYWAIT P0, [R21+URZ+0x38], R12 ;  /* 0x0000380c150075a7 */ /* 0x000e24000800017f */
[----:B01----:R-:W-:Y:S05]  /*7310*/  @!P0 BRA `(.L_x_172) ;  /* 0x00000010000c8947 */ /* 0x003fea0003800000 */
.L_x_194:
[----:B0-----:R-:W-:Y:S01]  /*7320*/  PRMT R12, R10, 0x9910, RZ ;  /* 0x000099100a0c7816 */ /* 0x001fe200000000ff */
[----:B------:R0:W-:Y:S03]  /*7330*/  @!P1 SYNCS.ARRIVE.TRANS64 RZ, [R21+URZ], R14 ;  /* 0x0000000e15ff99a7 */ /* 0x0001e6000800003f */
[----:B------:R-:W-:-:S13]  /*7340*/  ISETP.NE.AND P0, PT, R12, 0x2, PT ;  /* 0x000000020c00780c */ /* 0x000fda0003f05270 */
[----:B0-----:R-:W-:Y:S05]  /*7350*/  @P0 BRA `(.L_x_173) ;  /* 0x0000000000040947 */ /* 0x001fea0003800000 */
[----:B------:R-:W-:Y:S01]  /*7360*/  BPT.TRAP 0x1 ;  /* 0x000000040000795c */ /* 0x000fe20000300000 */
.L_x_173:
[----:B------:R-:W-:Y:S01]  /*7370*/  R2UR UR8, R6 ;  /* 0x00000000060872ca */ /* 0x000fe200000e0000 */
[----:B------:R-:W-:Y:S01]  /*7380*/  VIADD R4, R4, 0xffffffff ;  /* 0xffffffff04047836 */ /* 0x000fe20000000000 */
[----:B------:R-:W-:Y:S01]  /*7390*/  R2UR UR10, R23 ;  /* 0x00000000170a72ca */ /* 0x000fe200000e0000 */
[----:B------:R-:W-:Y:S01]  /*73a0*/  UIADD3 UR14, UP0, UR32, 0xf0, URZ ;  /* 0x000000f0200e7890 */ /* 0x000fe2000ff1e03f */
[----:B------:R-:W-:Y:S01]  /*73b0*/  R2UR UR25, R21 ;  /* 0x00000000151972ca */ /* 0x000fe200000e0000 */
[----:B------:R-:W-:Y:S01]  /*73c0*/  UIADD3 UR34, UP1, UR32, 0x1f0, URZ ;  /* 0x000001f020227890 */ /* 0x000fe2000ff3e03f */
[----:B------:R-:W-:Y:S01]  /*73d0*/  R2UR UR28, R7 ;  /* 0x00000000071c72ca */ /* 0x000fe200000e0000 */
[----:B------:R-:W-:Y:S01]  /*73e0*/  UIADD3.X UR15, URZ, UR33, URZ, UP0, !UPT ;  /* 0x000000213f0f7290 */ /* 0x000fe200087fe43f */
[----:B------:R-:W-:Y:S01]  /*73f0*/  R2UR UR26, R20 ;  /* 0x00000000141a72ca */ /* 0x000fe200000e0000 */
[----:B------:R-:W-:Y:S01]  /*7400*/  UPRMT UR29, URZ, 0x5410, UR23 ;  /* 0x000054103f1d7896 */ /* 0x000fe20008000017 */
[----:B------:R-:W-:Y:S01]  /*7410*/  R2UR UR19, R22 ;  /* 0x00000000161372ca */ /* 0x000fe200000e0000 */
[----:B------:R-:W-:Y:S01]  /*7420*/  UIADD3.X UR35, URZ, UR33, URZ, UP1, !UPT ;  /* 0x000000213f237290 */ /* 0x000fe20008ffe43f */
[----:B------:R-:W-:Y:S01]  /*7430*/  R2UR UR27, R15 ;  /* 0x000000000f1b72ca */ /* 0x000fe200000e0000 */
[----:B------:R-:W-:Y:S01]  /*7440*/  USHF.L.U32 UR8, UR8, 0xd, URZ ;  /* 0x0000000d08087899 */ /* 0x000fe2000800063f */
[----:B------:R-:W-:Y:S01]  /*7450*/  R2UR UR18, R19 ;  /* 0x00000000131272ca */ /* 0x000fe200000e0000 */
[----:B------:R-:W-:Y:S01]  /*7460*/  UPRMT UR38, URZ, 0x5410, UR22 ;  /* 0x000054103f267896 */ /* 0x000fe20008000016 */
[----:B------:R-:W-:Y:S01]  /*7470*/  ISETP.GT.AND P1, PT, R4, 0x1, PT ;  /* 0x000000010400780c */ /* 0x000fe20003f24270 */
[----:B------:R-:W-:Y:S01]  /*7480*/  ULEA UR9, UR30, UR8, 0xb ;  /* 0x000000081e097291 */ /* 0x000fe2000f8e583f */
[----:B------:R-:W-:Y:S01]  /*7490*/  VIADD R6, R6, 0x1 ;  /* 0x0000000106067836 */ /* 0x000fe20000000000 */
[----:B------:R-:W-:Y:S01]  /*74a0*/  ULOP3.LUT UR8, UR8, 0xc00, UR31, 0xf8, !UPT ;  /* 0x00000c0008087892 */ /* 0x000fe2000f8ef81f */
[----:B------:R-:W-:Y:S01]  /*74b0*/  VIADD R22, R22, 0x40 ;  /* 0x0000004016167836 */ /* 0x000fe20000000000 */
[----:B------:R-:W-:Y:S01]  /*74c0*/  ULEA UR9, UR9, UR10, 0x1 ;  /* 0x0000000a09097291 */ /* 0x000fe2000f8e083f */
[----:B------:R-:W-:Y:S01]  /*74d0*/  VIADD R20, R20, 0x40 ;  /* 0x0000004014147836 */ /* 0x000fe20000000000 */
[----:B------:R-:W-:Y:S01]  /*74e0*/  ULEA UR8, UR8, UR10, 0x1 ;  /* 0x0000000a08087291 */ /* 0x000fe2000f8e083f */
[----:B------:R-:W-:Y:S01]  /*74f0*/  R2UR UR10, R24 ;  /* 0x00000000180a72ca */ /* 0x000fe200000e0000 */
[----:B------:R-:W-:Y:S01]  /*7500*/  UIADD3 UR24, UR9, 0x180, URZ ;  /* 0x0000018009187890 */ /* 0x000fe2000fffe03f */
[----:B------:R-:W-:Y:S01]  /*7510*/  ISETP.NE.AND P0, PT, R6, 0x7, PT ;  /* 0x000000070600780c */ /* 0x000fe20003f05270 */
[----:B------:R-:W-:-:S02]  /*7520*/  UIADD3 UR16, UR8, 0x1c180, URZ ;  /* 0x0001c18008107890 */ /* 0x000fc4000fffe03f */
[----:B------:R-:W-:Y:S01]  /*7530*/  UIADD3 UR8, UR8, 0x1e180, URZ ;  /* 0x0001e18008087890 */ /* 0x000fe2000fffe03f */
[----:B------:R-:W-:Y:S01]  /*7540*/  SEL R12, RZ, 0x1, P0 ;  /* 0x00000001ff0c7807 */ /* 0x000fe20000000000 */
[----:B------:R-:W-:Y:S01]  /*7550*/  UMOV UR6, 0x0 ;  /* 0x0000000000067882 */ /* 0x000fe20000000000 */
[----:B------:R-:W-:Y:S01]  /*7560*/  UMOV UR7, 0x10000000 ;  /* 0x1000000000077882 */ /* 0x000fe20000000000 */
[----:B------:R-:W-:Y:S01]  /*7570*/  UMOV UR17, UR25 ;  /* 0x0000001900117c82 */ /* 0x000fe20008000000 */
[----:B------:R-:W-:Y:S01]  /*7580*/  UMOV UR20, UR28 ;  /* 0x0000001c00147c82 */ /* 0x000fe20008000000 */
[----:B------:R-:W-:Y:S01]  /*7590*/  UMOV UR9, UR25 ;  /* 0x0000001900097c82 */ /* 0x000fe20008000000 */
[----:B------:R-:W-:Y:S01]  /*75a0*/  UMOV UR11, UR19 ;  /* 0x00000013000b7c82 */ /* 0x000fe20008000000 */
[----:B------:R0:W-:Y:S01]  /*75b0*/  UTMALDG.3D.MULTICAST [UR24], [UR14], UR29, desc[UR6] ;  /* 0x000006180e0073b4 */ /* 0x0001e2000801181d */
[----:B------:R-:W-:Y:S01]  /*75c0*/  UMOV UR12, UR28 ;  /* 0x0000001c000c7c82 */ /* 0x000fe20008000000 */
[----:B------:R-:W-:-:S02]  /*75d0*/  LOP3.LUT R5, R5, R12, RZ, 0x3c, !PT ;  /* 0x0000000c05057212 */ /* 0x000fc400078e3cff */
[----:B------:R-:W-:Y:S01]  /*75e0*/  SEL R6, R6, RZ, P0 ;  /* 0x000000ff06067207 */ /* 0x000fe20000000000 */
[----:B------:R0:W-:Y:S01]  /*75f0*/  UTMALDG.3D.MULTICAST [UR16], [UR34], UR38, desc[UR6] ;  /* 0x00000610220073b4 */ /* 0x0001e20008011826 */
[----:B------:R0:W-:Y:S02]  /*7600*/  UTMALDG.3D.MULTICAST [UR8], [UR34], UR38, desc[UR6] ;  /* 0x00000608220073b4 */ /* 0x0001e40008011826 */
[----:B0-----:R-:W-:Y:S05]  /*7610*/  @P1 BRA `(.L_x_174) ;  /* 0xfffffffc001c1947 */ /* 0x001fea000383ffff */
.L_x_171:
[----:B------:R-:W-:Y:S05]  /*7620*/  BSYNC B1 ;  /* 0x0000000000017941 */ /* 0x000fea0003800000 */
.L_x_170:
[----:B------:R-:W-:Y:S01]  /*7630*/  LOP3.LUT P1, RZ, R11, 0xff, RZ, 0xc0, !PT ;  /* 0x000000ff0bff7812 */ /* 0x000fe2000782c0ff */
[C---:B------:R-:W-:Y:S01]  /*7640*/  IMAD.IADD R13, R8.reuse, 0x1, R13 ;  /* 0x00000001080d7824 */ /* 0x040fe200078e020d */
[----:B------:R-:W-:Y:S01]  /*7650*/  ULDC.64 UR6, c[0x0][0x650] ;  /* 0x0001940000067ab9 */ /* 0x000fe20000000a00 */
[C---:B------:R-:W-:Y:S01]  /*7660*/  ISETP.GE.U32.AND P2, PT, R8.reuse, 0x7, PT ;  /* 0x000000070800780c */ /* 0x040fe20003f46070 */
[----:B------:R-:W-:Y:S01]  /*7670*/  BSSY B1, `(.L_x_175) ;  /* 0x000006d000017945 */ /* 0x000fe20003800000 */
[C---:B------:R-:W-:Y:S01]  /*7680*/  IMAD.WIDE.U32 R4, R13.reuse, 0x24924925, RZ ;  /* 0x249249250d047825 */ /* 0x040fe200078e00ff */
[----:B------:R-:W-:Y:S02]  /*7690*/  ISETP.GT.U32.AND P0, PT, R13, 0x6, PT ;  /* 0x000000060d00780c */ /* 0x000fe40003f04070 */
[----:B------:R-:W-:Y:S01]  /*76a0*/  PRMT R11, RZ, 0x7610, R11 ;  /* 0x00007610ff0b7816 */ /* 0x000fe2000000000b */
[----:B------:R-:W-:Y:S01]  /*76b0*/  IMAD.MOV.U32 R12, RZ, RZ, -0x1 ;  /* 0xffffffffff0c7424 */ /* 0x000fe200078e00ff */
[----:B------:R-:W-:Y:S01]  /*76c0*/  ISETP.LT.U32.AND P0, PT, R8, 0x7, P0 ;  /* 0x000000070800780c */ /* 0x000fe20000701070 */
[----:B------:R-:W-:-:S02]  /*76d0*/  IMAD.MOV.U32 R19, RZ, RZ, -0x1 ;  /* 0xffffffffff137424 */ /* 0x000fc400078e00ff */
[----:B------:R-:W0:Y:S01]  /*76e0*/  @P1 S2R R7, SR_CgaCtaId ;  /* 0x0000000000071919 */ /* 0x000e220000008800 */
[----:B------:R-:W-:Y:S02]  /*76f0*/  SEL R4, RZ, 0x1, !P0 ;  /* 0x00000001ff047807 */ /* 0x000fe40004000000 */
[----:B------:R-:W-:Y:S02]  /*7700*/  IADD3 R16, P0, R16, UR36, RZ ;  /* 0x0000002410107c10 */ /* 0x000fe4000ff1e0ff */
[----:B------:R-:W-:Y:S02]  /*7710*/  @P1 MOV R6, 0x400 ;  /* 0x0000040000061802 */ /* 0x000fe40000000f00 */
[----:B------:R-:W-:Y:S02]  /*7720*/  IADD3.X R17, R17, UR42, RZ, P0, !PT ;  /* 0x0000002a11117c10 */ /* 0x000fe400087fe4ff */
[----:B------:R-:W-:Y:S02]  /*7730*/  ISETP.GE.U32.AND P0, PT, R16, UR6, PT ;  /* 0x0000000610007c0c */ /* 0x000fe4000bf06070 */
[----:B------:R-:W-:-:S02]  /*7740*/  LOP3.LUT R3, R3, R4, RZ, 0x3c, !PT ;  /* 0x0000000403037212 */ /* 0x000fc400078e3cff */
[----:B------:R-:W-:Y:S02]  /*7750*/  ISETP.GE.U32.AND.EX P0, PT, R17, UR7, PT, P0 ;  /* 0x0000000711007c0c */ /* 0x000fe4000bf06100 */
[----:B0-----:R-:W-:Y:S01]  /*7760*/  @P1 LEA R6, R7, R6, 0x18 ;  /* 0x0000000607061211 */ /* 0x001fe200078ec0ff */
[----:B------:R-:W-:-:S03]  /*7770*/  IMAD.IADD R7, R13, 0x1, -R5 ;  /* 0x000000010d077824 */ /* 0x000fc600078e0a05 */
[----:B------:R0:W-:Y:S02]  /*7780*/  @P1 SYNCS.ARRIVE.TRANS64.A1T0 RZ, [R6+URZ+0x88], RZ ;  /* 0x000088ff06ff19a7 */ /* 0x0001e4000810003f */
[----:B------:R-:W-:-:S04]  /*7790*/  LEA.HI R7, R7, R5, RZ, 0x1f ;  /* 0x0000000507077211 */ /* 0x000fc800078ff8ff */
[----:B------:R-:W-:Y:S01]  /*77a0*/  SHF.R.U32.HI R4, RZ, 0x2, R7 ;  /* 0x00000002ff047819 */ /* 0x000fe20000011607 */
[----:B------:R-:W-:-:S03]  /*77b0*/  IMAD.MOV.U32 R7, RZ, RZ, -0x1 ;  /* 0xffffffffff077424 */ /* 0x000fc600078e00ff */
[--C-:B------:R-:W-:Y:S01]  /*77c0*/  @P2 LOP3.LUT R3, R3, 0x1, R4.reuse, 0x78, !PT ;  /* 0x0000000103032812 */ /* 0x100fe200078e7804 */
[----:B------:R-:W-:Y:S01]  /*77d0*/  IMAD R13, R4, -0x7, R13 ;  /* 0xfffffff9040d7824 */ /* 0x000fe200078e020d */
[----:B------:R-:W-:Y:S01]  /*77e0*/  PRMT R4, RZ, 0x7610, R4 ;  /* 0x00007610ff047816 */ /* 0x000fe20000000004 */
[----:B0-----:R-:W-:Y:S06]  /*77f0*/  @P0 BRA `(.L_x_176) ;  /* 0x0000000400500947 */ /* 0x001fec0003800000 */
[----:B------:R-:W0:Y:S01]  /*7800*/  S2R R15, SR_CTAID.X ;  /* 0x00000000000f7919 */ /* 0x000e220000002500 */
[----:B------:R-:W-:Y:S01]  /*7810*/  ULDC.64 UR6, c[0x0][0x628] ;  /* 0x00018a0000067ab9 */ /* 0x000fe20000000a00 */
[----:B------:R-:W1:Y:S01]  /*7820*/  LDC R20, c[0x0][0x144] ;  /* 0x00005100ff147b82 */ /* 0x000e620000000800 */
[----:B------:R-:W-:Y:S01]  /*7830*/  ISETP.NE.U32.AND P0, PT, RZ, UR6, PT ;  /* 0x00000006ff007c0c */ /* 0x000fe2000bf05070 */
[----:B------:R-:W2:Y:S01]  /*7840*/  S2R R12, SR_CTAID.Y ;  /* 0x00000000000c7919 */ /* 0x000ea20000002600 */
[----:B------:R-:W-:Y:S01]  /*7850*/  ULDC UR8, c[0x0][0x150] ;  /* 0x0000540000087ab9 */ /* 0x000fe20000000800 */
[----:B------:R-:W-:Y:S01]  /*7860*/  ULDC UR9, c[0x0][0x630] ;  /* 0x00018c0000097ab9 */ /* 0x000fe20000000800 */
[----:B------:R-:W-:Y:S01]  /*7870*/  ISETP.NE.AND.EX P0, PT, RZ, UR7, PT, P0 ;  /* 0x00000007ff007c0c */ /* 0x000fe2000bf05300 */
[----:B------:R-:W-:Y:S01]  /*7880*/  IMAD.MOV.U32 R4, RZ, RZ, R16 ;  /* 0x000000ffff047224 */ /* 0x000fe200078e0010 */
[----:B0-----:R-:W-:-:S05]  /*7890*/  I2FP.F32.U32 R5, R15 ;  /* 0x0000000f00057245 */ /* 0x001fca0000201000 */
[----:B------:R-:W-:Y:S01]  /*78a0*/  FMUL R21, R5, UR8 ;  /* 0x0000000805157c20 */ /* 0x000fe20008400000 */
[----:B------:R-:W-:-:S05]  /*78b0*/  IMAD.MOV.U32 R5, RZ, RZ, R17 ;  /* 0x000000ffff057224 */ /* 0x000fca00078e0011 */
[----:B--2---:R-:W-:Y:S05]  /*78c0*/  @!P0 BRA `(.L_x_177) ;  /* 0x0000000000288947 */ /* 0x004fea0003800000 */
[----:B------:R-:W-:Y:S02]  /*78d0*/  ULDC UR8, c[0x0][0x634] ;  /* 0x00018d0000087ab9 */ /* 0x000fe40000000800 */
[----:B------:R-:W-:-:S05]  /*78e0*/  IADD3 R5, P0, R16, UR8, RZ ;  /* 0x0000000810057c10 */ /* 0x000fca000ff1e0ff */
[----:B------:R-:W-:-:S04]  /*78f0*/  IMAD.X R19, RZ, RZ, R17, P0 ;  /* 0x000000ffff137224 */ /* 0x000fc800000e0611 */
[----:B------:R-:W-:-:S04]  /*7900*/  IMAD.WIDE.U32 R6, R19, UR6, RZ ;  /* 0x0000000613067c25 */ /* 0x000fc8000f8e00ff */
[----:B------:R-:W-:-:S04]  /*7910*/  IMAD.WIDE.U32 R6, P0, R5, UR7, R6 ;  /* 0x0000000705067c25 */ /* 0x000fc8000f800006 */
[----:B------:R-:W-:-:S04]  /*7920*/  IMAD.WIDE.U32 R4, R5, UR6, RZ ;  /* 0x0000000605047c25 */ /* 0x000fc8000f8e00ff */
[----:B------:R-:W-:Y:S01]  /*7930*/  IMAD.MOV.U32 R4, RZ, RZ, R7 ;  /* 0x000000ffff047224 */ /* 0x000fe200078e0007 */
[----:B------:R-:W-:Y:S01]  /*7940*/  IADD3 RZ, P1, R5, R6, RZ ;  /* 0x0000000605ff7210 */ /* 0x000fe20007f3e0ff */
[----:B------:R-:W-:-:S04]  /*7950*/  IMAD.X R5, RZ, RZ, RZ, P0 ;  /* 0x000000ffff057224 */ /* 0x000fc800000e06ff */
[----:B------:R-:W-:-:S08]  /*7960*/  IMAD.WIDE.U32.X R4, R19, UR7, R4, P1 ;  /* 0x0000000713047c25 */ /* 0x000fd000088e0404 */
.L_x_177:
[--C-:B------:R-:W-:Y:S01]  /*7970*/  SHF.R.U64 R14, R4, UR9, R5.reuse ;  /* 0x00000009040e7c19 */ /* 0x100fe20008001205 */
[----:B------:R-:W0:Y:S01]  /*7980*/  F2I.U32.TRUNC.NTZ R21, R21 ;  /* 0x0000001500157305 */ /* 0x000e22000020f000 */
[----:B------:R-:W-:Y:S01]  /*7990*/  SHF.R.U32.HI R4, RZ, UR9, R5 ;  /* 0x00000009ff047c19 */ /* 0x000fe20008011605 */
[----:B------:R-:W-:Y:S01]  /*79a0*/  ULDC.64 UR6, c[0x0][0x620] ;  /* 0x0001880000067ab9 */ /* 0x000fe20000000a00 */
[----:B------:R-:W-:Y:S01]  /*79b0*/  IADD3 R7, P0, RZ, -R14, RZ ;  /* 0x8000000eff077210 */ /* 0x000fe20007f1e0ff */
[----:B------:R-:W-:-:S04]  /*79c0*/  ULDC.64 UR8, c[0x0][0x640] ;  /* 0x0001900000087ab9 */ /* 0x000fc80000000a00 */
[----:B------:R-:W-:Y:S01]  /*79d0*/  IMAD.X R4, RZ, RZ, ~R4, P0 ;  /* 0x000000ffff047224 */ /* 0x000fe200000e0e04 */
[----:B------:R-:W-:-:S03]  /*79e0*/  ISETP.NE.U32.AND P0, PT, RZ, UR8, PT ;  /* 0x00000008ff007c0c */ /* 0x000fc6000bf05070 */
[----:B------:R-:W-:Y:S01]  /*79f0*/  IMAD R6, R4, UR6, RZ ;  /* 0x0000000604067c24 */ /* 0x000fe2000f8e02ff */
[----:B------:R-:W-:Y:S01]  /*7a00*/  ISETP.NE.AND.EX P0, PT, RZ, UR9, PT, P0 ;  /* 0x00000009ff007c0c */ /* 0x000fe2000bf05300 */
[----:B------:R-:W-:Y:S01]  /*7a10*/  IMAD.WIDE.U32 R4, R7, UR6, R16 ;  /* 0x0000000607047c25 */ /* 0x000fe2000f8e0010 */
[----:B------:R-:W-:-:S03]  /*7a20*/  ULDC UR6, c[0x0][0x618] ;  /* 0x0001860000067ab9 */ /* 0x000fc60000000800 */
[----:B------:R-:W-:Y:S01]  /*7a30*/  IMAD R7, R7, UR7, R6 ;  /* 0x0000000707077c24 */ /* 0x000fe2000f8e0206 */
[----:B------:R-:W-:Y:S01]  /*7a40*/  ULDC UR7, c[0x0][0x154] ;  /* 0x0000550000077ab9 */ /* 0x000fe20000000800 */
[----:B0-----:R-:W-:Y:S02]  /*7a50*/  IMAD.MOV R6, RZ, RZ, -R21 ;  /* 0x000000ffff067224 */ /* 0x001fe400078e0a15 */
[----:B------:R-:W0:Y:S01]  /*7a60*/  LDC R21, c[0x0][0x148] ;  /* 0x00005200ff157b82 */ /* 0x000e220000000800 */
[----:B------:R-:W-:Y:S02]  /*7a70*/  IMAD.IADD R5, R5, 0x1, R7 ;  /* 0x0000000105057824 */ /* 0x000fe400078e0207 */
[----:B-1----:R-:W-:Y:S01]  /*7a80*/  IMAD R15, R20, R6, R15 ;  /* 0x00000006140f7224 */ /* 0x002fe200078e020f */
[----:B------:R-:W-:Y:S02]  /*7a90*/  I2FP.F32.U32 R6, R12 ;  /* 0x0000000c00067245 */ /* 0x000fe40000201000 */
[----:B------:R-:W-:-:S02]  /*7aa0*/  SHF.R.U64 R19, R4, UR6, R5 ;  /* 0x0000000604137c19 */ /* 0x000fc40008001205 */
[----:B------:R-:W-:Y:S01]  /*7ab0*/  SHF.R.U32.HI R4, RZ, UR6, R5 ;  /* 0x00000006ff047c19 */ /* 0x000fe20008011605 */
[----:B------:R-:W-:Y:S01]  /*7ac0*/  FMUL R6, R6, UR7 ;  /* 0x0000000706067c20 */ /* 0x000fe20008400000 */
[----:B------:R-:W-:Y:S02]  /*7ad0*/  ULDC UR6, c[0x0][0x608] ;  /* 0x0001820000067ab9 */ /* 0x000fe40000000800 */
[--C-:B------:R-:W-:Y:S01]  /*7ae0*/  SHF.R.U64 R22, R19, UR6, R4.reuse ;  /* 0x0000000613167c19 */ /* 0x100fe20008001204 */
[----:B------:R1:W2:Y:S01]  /*7af0*/  F2I.U32.TRUNC.NTZ R24, R6 ;  /* 0x0000000600187305 */ /* 0x0002a2000020f000 */
[----:B------:R-:W-:Y:S01]  /*7b00*/  SHF.R.U32.HI R5, RZ, UR6, R4 ;  /* 0x00000006ff057c19 */ /* 0x000fe20008011604 */
[----:B------:R-:W-:-:S03]  /*7b10*/  ULDC UR6, c[0x0][0x658] ;  /* 0x0001960000067ab9 */ /* 0x000fc60000000800 */
[--C-:B------:R-:W-:Y:S02]  /*7b20*/  SHF.R.U64 R20, R22, UR6, R5.reuse ;  /* 0x0000000616147c19 */ /* 0x100fe40008001205 */
[----:B------:R-:W-:-:S03]  /*7b30*/  SHF.R.U32.HI R23, RZ, UR6, R5 ;  /* 0x00000006ff177c19 */ /* 0x000fc60008011605 */
[----:B------:R-:W-:Y:S02]  /*7b40*/  IMAD.MOV.U32 R4, RZ, RZ, R20 ;  /* 0x000000ffff047224 */ /* 0x000fe400078e0014 */
[----:B------:R-:W-:Y:S01]  /*7b50*/  IMAD.MOV.U32 R5, RZ, RZ, R23 ;  /* 0x000000ffff057224 */ /* 0x000fe200078e0017 */
[----:B-1----:R-:W-:Y:S06]  /*7b60*/  @!P0 BRA `(.L_x_178) ;  /* 0x0000000000288947 */ /* 0x002fec0003800000 */
        /* <DEDUP_REMOVED lines=10> */
.L_x_178:
[----:B------:R-:W-:Y:S01]  /*7c10*/  ISETP.NE.AND P0, PT, R2, 0x1, PT ;  /* 0x000000010200780c */ /* 0x000fe20003f05270 */
[----:B------:R-:W-:Y:S01]  /*7c20*/  ULDC UR6, c[0x0][0x648] ;  /* 0x0001920000067ab9 */ /* 0x000fe20000000800 */
[----:B------:R-:W-:Y:S01]  /*7c30*/  LOP3.LUT R22, R22, UR21, RZ, 0xc0, !PT ;  /* 0x0000001516167c12 */ /* 0x000fe2000f8ec0ff */
[----:B--2---:R-:W-:Y:S01]  /*7c40*/  IMAD.MOV R24, RZ, RZ, -R24 ;  /* 0x000000ffff187224 */ /* 0x004fe200078e0a18 */
[----:B------:R-:W-:Y:S01]  /*7c50*/  SHF.R.U64 R5, R4, UR6, R5 ;  /* 0x0000000604057c19 */ /* 0x000fe20008001205 */
[----:B------:R-:W-:Y:S01]  /*7c60*/  ULDC UR6, c[0x0][0x638] ;  /* 0x00018e0000067ab9 */ /* 0x000fe20000000800 */
[----:B------:R-:W-:Y:S01]  /*7c70*/  LOP3.LUT R19, R19, UR4, RZ, 0xc0, !PT ;  /* 0x0000000413137c12 */ /* 0x000fe2000f8ec0ff */
[----:B------:R-:W-:Y:S01]  /*7c80*/  ULDC UR7, c[0x0][0x610] ;  /* 0x0001840000077ab9 */ /* 0x000fe20000000800 */
[----:B------:R-:W-:Y:S02]  /*7c90*/  IMAD.MOV.U32 R4, RZ, RZ, 0x1 ;  /* 0x00000001ff047424 */ /* 0x000fe400078e00ff */
[----:B------:R-:W-:-:S02]  /*7ca0*/  IMAD.MOV R7, RZ, RZ, -R5 ;  /* 0x000000ffff077224 */ /* 0x000fc400078e0a05 */
[----:B------:R-:W-:Y:S02]  /*7cb0*/  IMAD R22, R5, UR5, R22 ;  /* 0x0000000505167c24 */ /* 0x000fe4000f8e0216 */
[----:B0-----:R-:W-:Y:S02]  /*7cc0*/  @P0 IMAD R15, R21, R24, R12 ;  /* 0x00000018150f0224 */ /* 0x001fe400078e020c */
[----:B------:R-:W-:Y:S01]  /*7cd0*/  IMAD R20, R7, UR6, R20 ;  /* 0x0000000607147c24 */ /* 0x000fe2000f8e0214 */
[----:B------:R-:W-:Y:S01]  /*7ce0*/  ULDC UR6, c[0x0][0x600] ;  /* 0x0001800000067ab9 */ /* 0x000fe20000000800 */
[----:B------:R-:W-:Y:S02]  /*7cf0*/  IMAD R15, R22, UR7, R15 ;  /* 0x00000007160f7c24 */ /* 0x000fe4000f8e020f */
[----:B------:R-:W-:Y:S02]  /*7d00*/  IMAD R20, R20, UR6, R19 ;  /* 0x0000000614147c24 */ /* 0x000fe4000f8e0213 */
[----:B------:R-:W-:-:S03]  /*7d10*/  IMAD.MOV.U32 R7, RZ, RZ, R14 ;  /* 0x000000ffff077224 */ /* 0x000fc600078e000e */
[----:B------:R-:W-:Y:S02]  /*7d20*/  SEL R19, R20, R15, !P0 ;  /* 0x0000000f14137207 */ /* 0x000fe40004000000 */
[----:B------:R-:W-:-:S07]  /*7d30*/  SEL R12, R15, R20, !P0 ;  /* 0x000000140f0c7207 */ /* 0x000fce0004000000 */
.L_x_176:
[----:B------:R-:W-:Y:S05]  /*7d40*/  BSYNC B1 ;  /* 0x0000000000017941 */ /* 0x000fea0003800000 */
.L_x_175:
[----:B------:R-:W-:-:S13]  /*7d50*/  LOP3.LUT P0, RZ, R4, 0xff, RZ, 0xc0, !PT ;  /* 0x000000ff04ff7812 */ /* 0x000fda000780c0ff */
[----:B------:R-:W-:Y:S05]  /*7d60*/  @P0 BRA `(.L_x_179) ;  /* 0xfffffff400040947 */ /* 0x000fea000383ffff */
[----:B------:R-:W-:Y:S05]  /*7d70*/  BSYNC B0 ;  /* 0x0000000000007941 */ /* 0x000fea0003800000 */
.L_x_168:
[----:B------:R-:W-:-:S03]  /*7d80*/  UMOV UR6, 0xffffffff ;  /* 0xffffffff00067882 */ /* 0x000fc60000000000 */
[----:B------:R-:W-:Y:S05]  /*7d90*/  BRA.DIV UR6, `(.L_x_180) ;  /* 0x0000000606807947 */ /* 0x000fea000b800000 */
[----:B------:R-:W-:-:S13]  /*7da0*/  ELECT P6, URZ, PT ;  /* 0x00000000003f782f */ /* 0x000fda00038c0000 */
.L_x_197:
[----:B------:R-:W-:Y:S04]  /*7db0*/  BSSY B0, `(.L_x_181) ;  /* 0x0000046000007945 */ /* 0x000fe80003800000 */
[----:B------:R-:W-:Y:S05]  /*7dc0*/  @!P6 BRA `(.L_x_182) ;  /* 0x000000040010e947 */ /* 0x000fea0003800000 */
[----:B------:R-:W-:-:S04]  /*7dd0*/  LOP3.LUT R18, R18, 0x2, RZ, 0xfc, !PT ;  /* 0x0000000212127812 */ /* 0x000fc800078efcff */
[----:B------:R-:W-:-:S13]  /*7de0*/  ISETP.NE.AND P0, PT, R18, 0x3, PT ;  /* 0x000000031200780c */ /* 0x000fda0003f05270 */
[----:B------:R-:W-:Y:S05]  /*7df0*/  @!P0 BRA `(.L_x_183) ;  /* 0x0000000000048947 */ /* 0x000fea0003800000 */
[----:B------:R-:W-:Y:S01]  /*7e00*/  BPT.TRAP 0x1 ;  /* 0x000000040000795c */ /* 0x000fe20000300000 */
.L_x_183:
[----:B------:R-:W0:Y:S01]  /*7e10*/  S2R R5, SR_CgaCtaId ;  /* 0x0000000000057919 */ /* 0x000e220000008800 */
[----:B------:R-:W-:Y:S02]  /*7e20*/  MOV R0, 0x400 ;  /* 0x0000040000007802 */ /* 0x000fe40000000f00 */
[----:B------:R-:W-:Y:S02]  /*7e30*/  SHF.L.U32 R4, R3, 0x1f, RZ ;  /* 0x0000001f03047819 */ /* 0x000fe400000006ff */
[----:B0-----:R-:W-:-:S05]  /*7e40*/  LEA R0, R5, R0, 0x18 ;  /* 0x0000000005007211 */ /* 0x001fca00078ec0ff */
[----:B------:R-:W-:-:S04]  /*7e50*/  VIADD R0, R0, 0x38 ;  /* 0x0000003800007836 */ /* 0x000fc80000000000 */
[C---:B------:R-:W-:Y:S02]  /*7e60*/  IMAD R7, R13.reuse, 0x8, R0 ;  /* 0x000000080d077824 */ /* 0x040fe400078e0200 */
[----:B------:R-:W-:Y:S02]  /*7e70*/  VIADD R13, R13, 0x1 ;  /* 0x000000010d0d7836 */ /* 0x000fe40000000000 */
[----:B------:R-:W0:Y:S03]  /*7e80*/  SYNCS.PHASECHK.TRANS64.TRYWAIT P0, [R7+URZ], R4 ;  /* 0x00000004070075a7 */ /* 0x000e26000800017f */
[----:B------:R-:W-:-:S04]  /*7e90*/  ISETP.NE.AND P1, PT, R13, 0x7, PT ;  /* 0x000000070d00780c */ /* 0x000fc80003f25270 */
[----:B------:R-:W-:Y:S02]  /*7ea0*/  SEL R2, RZ, 0x1, P1 ;  /* 0x00000001ff027807 */ /* 0x000fe40000800000 */
[----:B------:R-:W-:Y:S02]  /*7eb0*/  SEL R13, R13, RZ, P1 ;  /* 0x000000ff0d0d7207 */ /* 0x000fe40000800000 */
[----:B------:R-:W-:-:S03]  /*7ec0*/  LOP3.LUT R6, R3, R2, RZ, 0x3c, !PT ;  /* 0x0000000203067212 */ /* 0x000fc600078e3cff */
[----:B------:R-:W-:Y:S01]  /*7ed0*/  IMAD R8, R13, 0x8, R0 ;  /* 0x000000080d087824 */ /* 0x000fe200078e0200 */
[----:B------:R-:W-:Y:S01]  /*7ee0*/  SHF.L.U32 R5, R6, 0x1f, RZ ;  /* 0x0000001f06057819 */ /* 0x000fe200000006ff */
[----:B0-----:R-:W-:Y:S06]  /*7ef0*/  @!P0 BRA `(.L_x_184) ;  /* 0x0000000400488947 */ /* 0x001fec0003800000 */
.L_x_198:
[----:B------:R-:W1:Y:S01]  /*7f00*/  SYNCS.PHASECHK.TRANS64.TRYWAIT P0, [R8+URZ], R5 ;  /* 0x00000005080075a7 */ /* 0x000e62000800017f */
[----:B------:R-:W-:-:S05]  /*7f10*/  VIADD R2, R13, 0x1 ;  /* 0x000000010d027836 */ /* 0x000fca0000000000 */
[----:B------:R-:W-:-:S04]  /*7f20*/  ISETP.NE.AND P1, PT, R2, 0x7, PT ;  /* 0x000000070200780c */ /* 0x000fc80003f25270 */
[----:B------:R-:W-:Y:S02]  /*7f30*/  SEL R3, RZ, 0x1, P1 ;  /* 0x00000001ff037807 */ /* 0x000fe40000800000 */
[----:B0-----:R-:W-:Y:S02]  /*7f40*/  SEL R7, R2, RZ, P1 ;  /* 0x000000ff02077207 */ /* 0x001fe40000800000 */
[----:B------:R-:W-:-:S03]  /*7f50*/  LOP3.LUT R6, R6, R3, RZ, 0x3c, !PT ;  /* 0x0000000306067212 */ /* 0x000fc600078e3cff */
[----:B------:R-:W-:Y:S01]  /*7f60*/  IMAD R9, R7, 0x8, R0 ;  /* 0x0000000807097824 */ /* 0x000fe200078e0200 */
[----:B------:R-:W-:Y:S01]  /*7f70*/  SHF.L.U32 R4, R6, 0x1f, RZ ;  /* 0x0000001f06047819 */ /* 0x000fe200000006ff */
[----:B-1----:R-:W-:Y:S06]  /*7f80*/  @!P0 BRA `(.L_x_185) ;  /* 0x0000000400388947 */ /* 0x002fec0003800000 */
.L_x_199:
[----:B------:R-:W1:Y:S01]  /*7f90*/  SYNCS.PHASECHK.TRANS64.TRYWAIT P0, [R9+URZ], R4 ;  /* 0x00000004090075a7 */ /* 0x000e62000800017f */
[----:B------:R-:W-:-:S05]  /*7fa0*/  VIADD R2, R7, 0x1 ;  /* 0x0000000107027836 */ /* 0x000fca0000000000 */
[----:B------:R-:W-:-:S04]  /*7fb0*/  ISETP.NE.AND P1, PT, R2, 0x7, PT ;  /* 0x000000070200780c */ /* 0x000fc80003f25270 */
[----:B------:R-:W-:Y:S02]  /*7fc0*/  SEL R3, RZ, 0x1, P1 ;  /* 0x00000001ff037807 */ /* 0x000fe40000800000 */
[----:B------:R-:W-:Y:S02]  /*7fd0*/  SEL R7, R2, RZ, P1 ;  /* 0x000000ff02077207 */ /* 0x000fe40000800000 */
[----:B------:R-:W-:-:S03]  /*7fe0*/  LOP3.LUT R6, R6, R3, RZ, 0x3c, !PT ;  /* 0x0000000306067212 */ /* 0x000fc600078e3cff */
[----:B0-----:R-:W-:Y:S01]  /*7ff0*/  IMAD R8, R7, 0x8, R0 ;  /* 0x0000000807087824 */ /* 0x001fe200078e0200 */
[----:B------:R-:W-:Y:S01]  /*8000*/  SHF.L.U32 R5, R6, 0x1f, RZ ;  /* 0x0000001f06057819 */ /* 0x000fe200000006ff */
[----:B-1----:R-:W-:Y:S06]  /*8010*/  @!P0 BRA `(.L_x_186) ;  /* 0x0000000400288947 */ /* 0x002fec0003800000 */
.L_x_200:
        /* <DEDUP_REMOVED lines=9> */
.L_x_201:
[----:B------:R-:W1:Y:S01]  /*80b0*/  SYNCS.PHASECHK.TRANS64.TRYWAIT P0, [R9+URZ], R4 ;  /* 0x00000004090075a7 */ /* 0x000e62000800017f */
[----:B------:R-:W-:-:S05]  /*80c0*/  VIADD R2, R7, 0x1 ;  /* 0x0000000107027836 */ /* 0x000fca0000000000 */
[----:B------:R-:W-:-:S04]  /*80d0*/  ISETP.NE.AND P1, PT, R2, 0x7, PT ;  /* 0x000000070200780c */ /* 0x000fc80003f25270 */
[----:B------:R-:W-:Y:S02]  /*80e0*/  SEL R3, RZ, 0x1, P1 ;  /* 0x00000001ff037807 */ /* 0x000fe40000800000 */
[----:B------:R-:W-:Y:S02]  /*80f0*/  SEL R7, R2, RZ, P1 ;  /* 0x000000ff02077207 */ /* 0x000fe40000800000 */
[----:B------:R-:W-:-:S03]  /*8100*/  LOP3.LUT R11, R6, R3, RZ, 0x3c, !PT ;  /* 0x00000003060b7212 */ /* 0x000fc600078e3cff */
[----:B------:R-:W-:Y:S01]  /*8110*/  IMAD R6, R7, 0x8, R0 ;  /* 0x0000000807067824 */ /* 0x000fe200078e0200 */
[----:B0-----:R-:W-:Y:S01]  /*8120*/  SHF.L.U32 R5, R11, 0x1f, RZ ;  /* 0x0000001f0b057819 */ /* 0x001fe200000006ff */
[----:B-1----:R-:W-:Y:S06]  /*8130*/  @!P0 BRA `(.L_x_188) ;  /* 0x0000000400088947 */ /* 0x002fec0003800000 */
.L_x_202:
[----:B------:R-:W1:Y:S01]  /*8140*/  SYNCS.PHASECHK.TRANS64.TRYWAIT P0, [R6+URZ], R5 ;  /* 0x00000005060075a7 */ /* 0x000e62000800017f */
[----:B------:R-:W-:-:S05]  /*8150*/  VIADD R2, R7, 0x1 ;  /* 0x0000000107027836 */ /* 0x000fca0000000000 */
[----:B------:R-:W-:-:S04]  /*8160*/  ISETP.NE.AND P1, PT, R2, 0x7, PT ;  /* 0x000000070200780c */ /* 0x000fc80003f25270 */
[----:B0-----:R-:W-:Y:S02]  /*8170*/  SEL R4, RZ, 0x1, P1 ;  /* 0x00000001ff047807 */ /* 0x001fe40000800000 */
[----:B------:R-:W-:Y:S02]  /*8180*/  SEL R3, R2, RZ, P1 ;  /* 0x000000ff02037207 */ /* 0x000fe40000800000 */
[----:B------:R-:W-:Y:S01]  /*8190*/  LOP3.LUT R4, R11, R4, RZ, 0x3c, !PT ;  /* 0x000000040b047212 */ /* 0x000fe200078e3cff */
[----:B-1----:R-:W-:Y:S06]  /*81a0*/  @!P0 BRA `(.L_x_189) ;  /* 0x0000000400008947 */ /* 0x002fec0003800000 */
.L_x_203:
[----:B------:R-:W-:Y:S01]  /*81b0*/  IMAD R3, R3, 0x8, R0 ;  /* 0x0000000803037824 */ /* 0x000fe200078e0200 */
[----:B------:R-:W-:-:S07]  /*81c0*/  SHF.L.U32 R0, R4, 0x1f, RZ ;  /* 0x0000001f04007819 */ /* 0x000fce00000006ff */
.L_x_190:
[----:B-1----:R1:W2:Y:S02]  /*81d0*/  SYNCS.PHASECHK.TRANS64.TRYWAIT P0, [R3+URZ], R0 ;  /* 0x00000000030075a7 */ /* 0x0022a4000800017f */
[----:B--2---:R-:W-:Y:S05]  /*81e0*/  @!P0 NANOSLEEP.SYNCS 0x989680 ;  /* 0x009896800000895d */ /* 0x004fea0003900000 */
[----:B------:R-:W2:Y:S02]  /*81f0*/  @!P0 SYNCS.PHASECHK.TRANS64 P0, [R3+URZ], R0 ;  /* 0x00000000030085a7 */ /* 0x000ea4000800007f */
[----:B--2---:R-:W-:Y:S05]  /*8200*/  @!P0 BRA `(.L_x_190) ;  /* 0xfffffffc00f08947 */ /* 0x004fea000383ffff */
.L_x_182:
[----:B------:R-:W-:Y:S05]  /*8210*/  BSYNC B0 ;  /* 0x0000000000007941 */ /* 0x000fea0003800000 */
.L_x_181:
[----:B------:R-:W-:Y:S05]  /*8220*/  EXIT ;  /* 0x000000000000794d */ /* 0x000fea0003800000 */
.L_x_21:
[----:B-1----:R1:W2:Y:S02]  /*8230*/  SYNCS.PHASECHK.TRANS64.TRYWAIT P1, [R3+URZ], R0 ;  /* 0x00000000030075a7 */ /* 0x0022a4000802017f */
[----:B--2---:R-:W-:Y:S05]  /*8240*/  @!P1 NANOSLEEP.SYNCS 0x989680 ;  /* 0x009896800000995d */ /* 0x004fea0003900000 */
[----:B------:R-:W2:Y:S02]  /*8250*/  @!P1 SYNCS.PHASECHK.TRANS64 P1, [R3+URZ], R0 ;  /* 0x00000000030095a7 */ /* 0x000ea4000802007f */
[----:B--2---:R-:W-:Y:S05]  /*8260*/  @!P1 BRA `(.L_x_21) ;  /* 0xfffffffc00f09947 */ /* 0x004fea000383ffff */
[----:B------:R-:W-:Y:S05]  /*8270*/  BRA `(.L_x_20) ;  /* 0xffffff94006c7947 */ /* 0x000fea000383ffff */
.L_x_26:
[----:B-1----:R1:W2:Y:S02]  /*8280*/  SYNCS.PHASECHK.TRANS64.TRYWAIT P1, [R5+URZ], R4 ;  /* 0x00000004050075a7 */ /* 0x0022a4000802017f */
[----:B--2---:R-:W-:Y:S05]  /*8290*/  @!P1 NANOSLEEP.SYNCS 0x989680 ;  /* 0x009896800000995d */ /* 0x004fea0003900000 */
[----:B------:R-:W2:Y:S02]  /*82a0*/  @!P1 SYNCS.PHASECHK.TRANS64 P1, [R5+URZ], R4 ;  /* 0x00000004050095a7 */ /* 0x000ea4000802007f */
[----:B--2---:R-:W-:Y:S05]  /*82b0*/  @!P1 BRA `(.L_x_26) ;  /* 0xfffffffc00f09947 */ /* 0x004fea000383ffff */
[----:B------:R-:W-:Y:S05]  /*82c0*/  BRA `(.L_x_25) ;  /* 0xffffff9800487947 */ /* 0x000fea000383ffff */
.L_x_169:
[----:B------:R-:W-:Y:S01]  /*82d0*/  BSSY B1, `(.L_x_191) ;  /* 0x0000006000017945 */ /* 0x000fe20003800000 */
[----:B------:R-:W-:-:S07]  /*82e0*/  IMAD.MOV.U32 R15, RZ, RZ, -0x1 ;  /* 0xffffffffff0f7424 */ /* 0x000fce00078e00ff */
[----:B------:R-:W-:Y:S05]  /*82f0*/  WARPSYNC.COLLECTIVE R15, `(.L_x_192) ;  /* 0x000000000f0c7348 */ /* 0x000fea0003c00000 */
[----:B------:R-:W-:Y:S02]  /*8300*/  ELECT P6, UR62, PT ;  /* 0x00000000003e782f */ /* 0x000fe400038c0000 */
[----:B------:R-:W-:Y:S01]  /*8310*/  MOV R14, UR62 ;  /* 0x0000003e000e7c02 */ /* 0x000fe20008000f00 */
[----:B------:R-:W-:Y:S10]  /*8320*/  ENDCOLLECTIVE ;  /* 0x000000000000791b */ /* 0x000ff40003800000 */
.L_x_192:
[----:B------:R-:W-:Y:S05]  /*8330*/  BSYNC B1 ;  /* 0x0000000000017941 */ /* 0x000fea0003800000 */
.L_x_191:
[----:B------:R-:W-:Y:S05]  /*8340*/  BRA `(.L_x_193) ;  /* 0xffffffec00987947 */ /* 0x000fea000383ffff */
.L_x_172:
[----:B0-----:R0:W1:Y:S02]  /*8350*/  SYNCS.PHASECHK.TRANS64.TRYWAIT P0, [R21+URZ+0x38], R12 ;  /* 0x0000380c150075a7 */ /* 0x001064000800017f */
[----:B-1----:R-:W-:Y:S05]  /*8360*/  @!P0 NANOSLEEP.SYNCS 0x989680 ;  /* 0x009896800000895d */ /* 0x002fea0003900000 */
[----:B------:R-:W1:Y:S02]  /*8370*/  @!P0 SYNCS.PHASECHK.TRANS64 P0, [R21+URZ+0x38], R12 ;  /* 0x0000380c150085a7 */ /* 0x000e64000800007f */
[----:B-1----:R-:W-:Y:S05]  /*8380*/  @!P0 BRA `(.L_x_172) ;  /* 0xfffffffc00f08947 */ /* 0x002fea000383ffff */
[----:B------:R-:W-:Y:S05]  /*8390*/  BRA `(.L_x_194) ;  /* 0xffffffec00e07947 */ /* 0x000fea000383ffff */
.L_x_180:
[----:B------:R-:W-:Y:S01]  /*83a0*/  BSSY B0, `(.L_x_195) ;  /* 0x0000006000007945 */ /* 0x000fe20003800000 */
[----:B------:R-:W-:-:S07]  /*83b0*/  IMAD.MOV.U32 R15, RZ, RZ, -0x1 ;  /* 0xffffffffff0f7424 */ /* 0x000fce00078e00ff */
[----:B------:R-:W-:Y:S05]  /*83c0*/  WARPSYNC.COLLECTIVE R15, `(.L_x_196) ;  /* 0x000000000f0c7348 */ /* 0x000fea0003c00000 */
[----:B------:R-:W-:Y:S02]  /*83d0*/  ELECT P6, UR62, PT ;  /* 0x00000000003e782f */ /* 0x000fe400038c0000 */
[----:B------:R-:W-:Y:S01]  /*83e0*/  MOV R14, UR62 ;  /* 0x0000003e000e7c02 */ /* 0x000fe20008000f00 */
[----:B------:R-:W-:Y:S10]  /*83f0*/  ENDCOLLECTIVE ;  /* 0x000000000000791b */ /* 0x000ff40003800000 */
.L_x_196:
[----:B------:R-:W-:Y:S05]  /*8400*/  BSYNC B0 ;  /* 0x0000000000007941 */ /* 0x000fea0003800000 */
.L_x_195:
[----:B------:R-:W-:Y:S05]  /*8410*/  BRA `(.L_x_197) ;  /* 0xfffffff800647947 */ /* 0x000fea000383ffff */
.L_x_184:
[----:B0-----:R0:W1:Y:S02]  /*8420*/  SYNCS.PHASECHK.TRANS64.TRYWAIT P0, [R7+URZ], R4 ;  /* 0x00000004070075a7 */ /* 0x001064000800017f */
[----:B-1----:R-:W-:Y:S05]  /*8430*/  @!P0 NANOSLEEP.SYNCS 0x989680 ;  /* 0x009896800000895d */ /* 0x002fea0003900000 */
[----:B------:R-:W1:Y:S02]  /*8440*/  @!P0 SYNCS.PHASECHK.TRANS64 P0, [R7+URZ], R4 ;  /* 0x00000004070085a7 */ /* 0x000e64000800007f */
[----:B-1----:R-:W-:Y:S05]  /*8450*/  @!P0 BRA `(.L_x_184) ;  /* 0xfffffffc00f08947 */ /* 0x002fea000383ffff */
[----:B------:R-:W-:Y:S05]  /*8460*/  BRA `(.L_x_198) ;  /* 0xfffffff800a47947 */ /* 0x000fea000383ffff */
.L_x_185:
[----:B0-----:R0:W1:Y:S02]  /*8470*/  SYNCS.PHASECHK.TRANS64.TRYWAIT P0, [R8+URZ], R5 ;  /* 0x00000005080075a7 */ /* 0x001064000800017f */
[----:B-1----:R-:W-:Y:S05]  /*8480*/  @!P0 NANOSLEEP.SYNCS 0x989680 ;  /* 0x009896800000895d */ /* 0x002fea0003900000 */
[----:B------:R-:W1:Y:S02]  /*8490*/  @!P0 SYNCS.PHASECHK.TRANS64 P0, [R8+URZ], R5 ;  /* 0x00000005080085a7 */ /* 0x000e64000800007f */
[----:B-1----:R-:W-:Y:S05]  /*84a0*/  @!P0 BRA `(.L_x_185) ;  /* 0xfffffffc00f08947 */ /* 0x002fea000383ffff */
[----:B------:R-:W-:Y:S05]  /*84b0*/  BRA `(.L_x_199) ;  /* 0xfffffff800b47947 */ /* 0x000fea000383ffff */
.L_x_186:
[----:B0-----:R0:W1:Y:S02]  /*84c0*/  SYNCS.PHASECHK.TRANS64.TRYWAIT P0, [R9+URZ], R4 ;  /* 0x00000004090075a7 */ /* 0x001064000800017f */
[----:B-1----:R-:W-:Y:S05]  /*84d0*/  @!P0 NANOSLEEP.SYNCS 0x989680 ;  /* 0x009896800000895d */ /* 0x002fea0003900000 */
[----:B------:R-:W1:Y:S02]  /*84e0*/  @!P0 SYNCS.PHASECHK.TRANS64 P0, [R9+URZ], R4 ;  /* 0x00000004090085a7 */ /* 0x000e64000800007f */
[----:B-1----:R-:W-:Y:S05]  /*84f0*/  @!P0 BRA `(.L_x_186) ;  /* 0xfffffffc00f08947 */ /* 0x002fea000383ffff */
[----:B------:R-:W-:Y:S05]  /*8500*/  BRA `(.L_x_200) ;  /* 0xfffffff800c47947 */ /* 0x000fea000383ffff */
.L_x_187:
[----:B0-----:R0:W1:Y:S02]  /*8510*/  SYNCS.PHASECHK.TRANS64.TRYWAIT P0, [R8+URZ], R5 ;  /* 0x00000005080075a7 */ /* 0x001064000800017f */
[----:B-1----:R-:W-:Y:S05]  /*8520*/  @!P0 NANOSLEEP.SYNCS 0x989680 ;  /* 0x009896800000895d */ /* 0x002fea0003900000 */
[----:B------:R-:W1:Y:S02]  /*8530*/  @!P0 SYNCS.PHASECHK.TRANS64 P0, [R8+URZ], R5 ;  /* 0x00000005080085a7 */ /* 0x000e64000800007f */
[----:B-1----:R-:W-:Y:S05]  /*8540*/  @!P0 BRA `(.L_x_187) ;  /* 0xfffffffc00f08947 */ /* 0x002fea000383ffff */
[----:B------:R-:W-:Y:S05]  /*8550*/  BRA `(.L_x_201) ;  /* 0xfffffff800d47947 */ /* 0x000fea000383ffff */
.L_x_188:
[----:B0-----:R0:W1:Y:S02]  /*8560*/  SYNCS.PHASECHK.TRANS64.TRYWAIT P0, [R9+URZ], R4 ;  /* 0x00000004090075a7 */ /* 0x001064000800017f */
[----:B-1----:R-:W-:Y:S05]  /*8570*/  @!P0 NANOSLEEP.SYNCS 0x989680 ;  /* 0x009896800000895d */ /* 0x002fea0003900000 */
[----:B------:R-:W1:Y:S02]  /*8580*/  @!P0 SYNCS.PHASECHK.TRANS64 P0, [R9+URZ], R4 ;  /* 0x00000004090085a7 */ /* 0x000e64000800007f */
[----:B-1----:R-:W-:Y:S05]  /*8590*/  @!P0 BRA `(.L_x_188) ;  /* 0xfffffffc00f08947 */ /* 0x002fea000383ffff */
[----:B------:R-:W-:Y:S05]  /*85a0*/  BRA `(.L_x_202) ;  /* 0xfffffff800e47947 */ /* 0x000fea000383ffff */
.L_x_189:
[----:B0-----:R0:W1:Y:S02]  /*85b0*/  SYNCS.PHASECHK.TRANS64.TRYWAIT P0, [R6+URZ], R5 ;  /* 0x00000005060075a7 */ /* 0x001064000800017f */
[----:B-1----:R-:W-:Y:S05]  /*85c0*/  @!P0 NANOSLEEP.SYNCS 0x989680 ;  /* 0x009896800000895d */ /* 0x002fea0003900000 */
[----:B------:R-:W1:Y:S02]  /*85d0*/  @!P0 SYNCS.PHASECHK.TRANS64 P0, [R6+URZ], R5 ;  /* 0x00000005060085a7 */ /* 0x000e64000800007f */
[----:B-1----:R-:W-:Y:S05]  /*85e0*/  @!P0 BRA `(.L_x_189) ;  /* 0xfffffffc00f08947 */ /* 0x002fea000383ffff */
[----:B------:R-:W-:Y:S05]  /*85f0*/  BRA `(.L_x_203) ;  /* 0xfffffff800ec7947 */ /* 0x000fea000383ffff */
.L_x_204:
[----:B------:R-:W-:-:S00]  /*8600*/  BRA `(.L_x_204) ;  /* 0xfffffffc00fc7947 */ /* 0x000fc0000383ffff */
[----:B------:R-:W-:-:S00]  /*8610*/  NOP ;  /* 0x0000000000007918 */ /* 0x000fc00000000000 */
        /* <DEDUP_REMOVED lines=14> */
.L_x_205:


//--------------------- .nv.global.init           --------------------------
	.section	.nv.global.init,"aw",@progbits
.nv.global.init:
	.type		$str$22,@object
	.size		$str$22,($str$23 - $str$22)
$str$22:
        /*0000*/ 	.byte	0x6b, 0x5f, 0x74, 0x69, 0x6c, 0x65, 0x5f, 0x63, 0x6f, 0x75, 0x6e, 0x74, 0x20, 0x3e, 0x3d, 0x20
        /*0010*/ 	.byte	0x31, 0x00
	.type		$str$23,@object
	.size		$str$23,(__unnamed_1 - $str$23)
$str$23:
        /*0012*/ 	.byte	0x2f, 0x74, 0x6d, 0x70, 0x2f, 0x63, 0x75, 0x74, 0x6c, 0x61, 0x73, 0x73, 0x5f, 0x73, 0x77, 0x65
        /*0022*/ 	.byte	0x65, 0x70, 0x5f, 0x73, 0x72, 0x63, 0x2f, 0x69, 0x6e, 0x63, 0x6c, 0x75, 0x64, 0x65, 0x2f, 0x63
        /*0032*/ 	.byte	0x75, 0x74, 0x6c, 0x61, 0x73, 0x73, 0x2f, 0x67, 0x65, 0x6d, 0x6d, 0x2f, 0x63, 0x6f, 0x6c, 0x6c
        /*0042*/ 	.byte	0x65, 0x63, 0x74, 0x69, 0x76, 0x65, 0x2f, 0x73, 0x6d, 0x39, 0x30, 0x5f, 0x6d, 0x6d, 0x61, 0x5f
        /*0052*/ 	.byte	0x74, 0x6d, 0x61, 0x5f, 0x67, 0x6d, 0x6d, 0x61, 0x5f, 0x73, 0x73, 0x5f, 0x77, 0x61, 0x72, 0x70
        /*0062*/ 	.byte	0x73, 0x70, 0x65, 0x63, 0x69, 0x61, 0x6c, 0x69, 0x7a, 0x65, 0x64, 0x2e, 0x68, 0x70, 0x70, 0x00
	.type		__unnamed_1,@object
	.size		__unnamed_1,(.L_0 - __unnamed_1)
__unnamed_1:
        /*0072*/ 	.byte	0x76, 0x6f, 0x69, 0x64, 0x20, 0x63, 0x75, 0x74, 0x6c, 0x61, 0x73, 0x73, 0x3a, 0x3a, 0x67, 0x65
        /* <DEDUP_REMOVED lines=181> */
.L_0:


//--------------------- .nv.shared._ZN7cutlass13device_kernelINS_4gemm6kernel13GemmUniversalIN4cute5tupleIJiiiiEEENS1_10collective13CollectiveMmaINS1_34MainloopSm90TmaGmmaWarpSpecializedILi7ENS5_IJNS4_1CILi4EEESB_NSA_ILi1EEEEEENS1_35KernelTmaWarpSpecializedCooperativeEEENS5_IJNSA_ILi128EEESG_NSA_ILi64EEEEEENS_6half_tENS5_IJlSC_lEEESJ_NS5_IJSC_llEEENS4_8TiledMMAINS4_8MMA_AtomIJNS4_4SM904GMMA26MMA_64x128x16_F32F16F16_SSILNSP_5MajorE0ELSR_1ELNSP_7ScaleInE1ELSS_1EEEEEENS4_6LayoutINS5_IJNSA_ILi2EEESC_SC_EEENS5_IJSC_NSA_ILi0EEESY_EEEEENS5_IJNS4_10UnderscoreES11_S11_EEEEENS4_23SM90_TMA_LOAD_MULTICASTENS4_14ComposedLayoutINS4_7SwizzleILi3ELi4ELi3EEENS4_18smem_ptr_flag_bitsILi16EEENSV_INS5_IJNSA_ILi8EEESH_EEENS5_IJSH_SC_EEEEEEEvNS4_8identityES14_NS15_IS17_S19_NSV_INS5_IJSH_S1A_EEENS5_IJSC_SH_EEEEEEEvS1F_EENS_8epilogue10collective6detail29Sm90TmaWarpSpecializedAdapterINS1M_15DefaultEpilogueISJ_SK_SK_NS1L_6thread17LinearCombinationISJ_Li1EffLNS1Q_9ScaleType4KindE0ELNS_15FloatRoundStyleE2ESJ_EENS1_15EpilogueDefaultEEEEEvvEEEEvNT_6ParamsE --------------------------
	.section	.nv.shared._ZN7cutlass13device_kernelINS_4gemm6kernel13GemmUniversalIN4cute5tupleIJiiiiEEENS1_10collective13CollectiveMmaINS1_34MainloopSm90TmaGmmaWarpSpecializedILi7ENS5_IJNS4_1CILi4EEESB_NSA_ILi1EEEEEENS1_35KernelTmaWarpSpecializedCooperativeEEENS5_IJNSA_ILi128EEESG_NSA_ILi64EEEEEENS_6half_tENS5_IJlSC_lEEESJ_NS5_IJSC_llEEENS4_8TiledMMAINS4_8MMA_AtomIJNS4_4SM904GMMA26MMA_64x128x16_F32F16F16_SSILNSP_5MajorE0ELSR_1ELNSP_7ScaleInE1ELSS_1EEEEEENS4_6LayoutINS5_IJNSA_ILi2EEESC_SC_EEENS5_IJSC_NSA_ILi0EEESY_EEEEENS5_IJNS4_10UnderscoreES11_S11_EEEEENS4_23SM90_TMA_LOAD_MULTICASTENS4_14ComposedLayoutINS4_7SwizzleILi3ELi4ELi3EEENS4_18smem_ptr_flag_bitsILi16EEENSV_INS5_IJNSA_ILi8EEESH_EEENS5_IJSH_SC_EEEEEEEvNS4_8identityES14_NS15_IS17_S19_NSV_INS5_IJSH_S1A_EEENS5_IJSC_SH_EEEEEEEvS1F_EENS_8epilogue10collective6detail29Sm90TmaWarpSpecializedAdapterINS1M_15DefaultEpilogueISJ_SK_SK_NS1L_6thread17LinearCombinationISJ_Li1EffLNS1Q_9ScaleType4KindE0ELNS_15FloatRoundStyleE2ESJ_EENS1_15EpilogueDefaultEEEEEvvEEEEvNT_6ParamsE,"aw",@nobits
	.sectionflags	@""
	.align	16
	.zero		1024


//--------------------- .nv.shared.reserved.0     --------------------------
	.section	.nv.shared.reserved.0,"aw",@nobits
	.weak		__nv_reservedSMEM_offset_0_alias
	.size		__nv_reservedSMEM_offset_0_alias, 0, 0
	.other		__nv_reservedSMEM_offset_0_alias,@"STO_CUDA_RESERVED_SHARED STV_DEFAULT"
__nv_reservedSMEM_offset_0_alias:
	.zero		0


//--------------------- .nv.global                --------------------------
	.section	.nv.global,"aw",@nobits
.nv.global:
	.type		_ZN40_INTERNAL_848c63c6_4_k_cu_c8a12dcd_305804cute1_E,@object
	.size		_ZN40_INTERNAL_848c63c6_4_k_cu_c8a12dcd_305804cute1_E,(_ZN40_INTERNAL_848c63c6_4_k_cu_c8a12dcd_305804cuda3std3__45__cpo6cbeginE - _ZN40_INTERNAL_848c63c6_4_k_cu_c8a12dcd_305804cute1_E)
_ZN40_INTERNAL_848c63c6_4_k_cu_c8a12dcd_305804cute1_E:
	.zero		1
	.type		_ZN40_INTERNAL_848c63c6_4_k_cu_c8a12dcd_305804cuda3std3__45__cpo6cbeginE,@object
	.size		_ZN40_INTERNAL_848c63c6_4_k_cu_c8a12dcd_305804cuda3std3__45__cpo6cbeginE,(_ZN40_INTERNAL_848c63c6_4_k_cu_c8a12dcd_305804cuda3std3__48in_placeE - _ZN40_INTERNAL_848c63c6_4_k_cu_c8a12dcd_305804cuda3std3__45__cpo6cbeginE)
_ZN40_INTERNAL_848c63c6_4_k_cu_c8a12dcd_305804cuda3std3__45__cpo6cbeginE:
	.zero		1
	.type		_ZN40_INTERNAL_848c63c6_4_k_cu_c8a12dcd_305804cuda3std3__48in_placeE,@object
	.size		_ZN40_INTERNAL_848c63c6_4_k_cu_c8a12dcd_305804cuda3std3__48in_placeE,(_ZN40_INTERNAL_848c63c6_4_k_cu_c8a12dcd_305804cuda3std6ranges3__45__cpo9iter_moveE - _ZN40_INTERNAL_848c63c6_4_k_cu_c8a12dcd_305804cuda3std3__48in_placeE)
_ZN40_INTERNAL_848c63c6_4_k_cu_c8a12dcd_305804cuda3std3__48in_placeE:
	.zero		1
	.type		_ZN40_INTERNAL_848c63c6_4_k_cu_c8a12dcd_305804cuda3std6ranges3__45__cpo9iter_moveE,@object
	.size		_ZN40_INTERNAL_848c63c6_4_k_cu_c8a12dcd_305804cuda3std6ranges3__45__cpo9iter_moveE,(_ZN40_INTERNAL_848c63c6_4_k_cu_c8a12dcd_305804cuda3std3__45__cpo5beginE - _ZN40_INTERNAL_848c63c6_4_k_cu_c8a12dcd_305804cuda3std6ranges3__45__cpo9iter_moveE)
_ZN40_INTERNAL_848c63c6_4_k_cu_c8a12dcd_305804cuda3std6ranges3__45__cpo9iter_moveE:
	.zero		1
	.type		_ZN40_INTERNAL_848c63c6_4_k_cu_c8a12dcd_305804cuda3std3__45__cpo5beginE,@object
	.size		_ZN40_INTERNAL_848c63c6_4_k_cu_c8a12dcd_305804cuda3std3__45__cpo5beginE,(_ZN40_INTERNAL_848c63c6_4_k_cu_c8a12dcd_305804cuda3std3__442_GLOBAL__N__848c63c6_4_k_cu_c8a12dcd_305806ignoreE - _ZN40_INTERNAL_848c63c6_4_k_cu_c8a12dcd_305804cuda3std3__45__cpo5beginE)
_ZN40_INTERNAL_848c63c6_4_k_cu_c8a12dcd_305804cuda3std3__45__cpo5beginE:
	.zero		1
	.type		_ZN40_INTERNAL_848c63c6_4_k_cu_c8a12dcd_305804cuda3std3__442_GLOBAL__N__848c63c6_4_k_cu_c8a12dcd_305806ignoreE,@object
	.size		_ZN40_INTERNAL_848c63c6_4_k_cu_c8a12dcd_305804cuda3std3__442_GLOBAL__N__848c63c6_4_k_cu_c8a12dcd_305806ignoreE,(_ZN40_INTERNAL_848c63c6_4_k_cu_c8a12dcd_305804cute7productE - _ZN40_INTERNAL_848c63c6_4_k_cu_c8a12dcd_305804cuda3std3__442_GLOBAL__N__848c63c6_4_k_cu_c8a12dcd_305806ignoreE)
_ZN40_INTERNAL_848c63c6_4_k_cu_c8a12dcd_305804cuda3std3__442_GLOBAL__N__848c63c6_4_k_cu_c8a12dcd_305806ignoreE:
	.zero		1
	.type		_ZN40_INTERNAL_848c63c6_4_k_cu_c8a12dcd_305804cute7productE,@object
	.size		_ZN40_INTERNAL_848c63c6_4_k_cu_c8a12dcd_305804cute7productE,(_ZN40_INTERNAL_848c63c6_4_k_cu_c8a12dcd_305804cuda3std3__45__cpo3endE - _ZN40_INTERNAL_848c63c6_4_k_cu_c8a12dcd_305804cute7productE)
_ZN40_INTERNAL_848c63c6_4_k_cu_c8a12dcd_305804cute7productE:
	.zero		1
	.type		_ZN40_INTERNAL_848c63c6_4_k_cu_c8a12dcd_305804cuda3std3__45__cpo3endE,@object
	.size		_ZN40_INTERNAL_848c63c6_4_k_cu_c8a12dcd_305804cuda3std3__45__cpo3endE,(_ZN40_INTERNAL_848c63c6_4_k_cu_c8a12dcd_305804cuda3std3__419piecewise_constructE - _ZN40_INTERNAL_848c63c6_4_k_cu_c8a12dcd_305804cuda3std3__45__cpo3endE)
_ZN40_INTERNAL_848c63c6_4_k_cu_c8a12dcd_305804cuda3std3__45__cpo3endE:
	.zero		1
	.type		_ZN40_INTERNAL_848c63c6_4_k_cu_c8a12dcd_305804cuda3std3__419piecewise_constructE,@object
	.size		_ZN40_INTERNAL_848c63c6_4_k_cu_c8a12dcd_305804cuda3std3__419piecewise_constructE,(_ZN40_INTERNAL_848c63c6_4_k_cu_c8a12dcd_305804cuda3std3__45__cpo4cendE - _ZN40_INTERNAL_848c63c6_4_k_cu_c8a12dcd_305804cuda3std3__419piecewise_constructE)
_ZN40_INTERNAL_848c63c6_4_k_cu_c8a12dcd_305804cuda3std3__419piecewise_constructE:
	.zero		1
	.type		_ZN40_INTERNAL_848c63c6_4_k_cu_c8a12dcd_305804cuda3std3__45__cpo4cendE,@object
	.size		_ZN40_INTERNAL_848c63c6_4_k_cu_c8a12dcd_305804cuda3std3__45__cpo4cendE,(_ZN40_INTERNAL_848c63c6_4_k_cu_c8a12dcd_305804cuda3std6ranges3__45__cpo4swapE - _ZN40_INTERNAL_848c63c6_4_k_cu_c8a12dcd_305804cuda3std3__45__cpo4cendE)
_ZN40_INTERNAL_848c63c6_4_k_cu_c8a12dcd_305804cuda3std3__45__cpo4cendE:
	.zero		1
	.type		_ZN40_INTERNAL_848c63c6_4_k_cu_c8a12dcd_305804cuda3std6ranges3__45__cpo4swapE,@object
	.size		_ZN40_INTERNAL_848c63c6_4_k_cu_c8a12dcd_305804cuda3std6ranges3__45__cpo4swapE,(.L_8 - _ZN40_INTERNAL_848c63c6_4_k_cu_c8a12dcd_305804cuda3std6ranges3__45__cpo4swapE)
_ZN40_INTERNAL_848c63c6_4_k_cu_c8a12dcd_305804cuda3std6ranges3__45__cpo4swapE:
	.zero		1
.L_8:


//--------------------- .nv.constant0._ZN7cutlass13device_kernelINS_4gemm6kernel13GemmUniversalIN4cute5tupleIJiiiiEEENS1_10collective13CollectiveMmaINS1_34MainloopSm90TmaGmmaWarpSpecializedILi7ENS5_IJNS4_1CILi4EEESB_NSA_ILi1EEEEEENS1_35KernelTmaWarpSpecializedCooperativeEEENS5_IJNSA_ILi128EEESG_NSA_ILi64EEEEEENS_6half_tENS5_IJlSC_lEEESJ_NS5_IJSC_llEEENS4_8TiledMMAINS4_8MMA_AtomIJNS4_4SM904GMMA26MMA_64x128x16_F32F16F16_SSILNSP_5MajorE0ELSR_1ELNSP_7ScaleInE1ELSS_1EEEEEENS4_6LayoutINS5_IJNSA_ILi2EEESC_SC_EEENS5_IJSC_NSA_ILi0EEESY_EEEEENS5_IJNS4_10UnderscoreES11_S11_EEEEENS4_23SM90_TMA_LOAD_MULTICASTENS4_14ComposedLayoutINS4_7SwizzleILi3ELi4ELi3EEENS4_18smem_ptr_flag_bitsILi16EEENSV_INS5_IJNSA_ILi8EEESH_EEENS5_IJSH_SC_EEEEEEEvNS4_8identityES14_NS15_IS17_S19_NSV_INS5_IJSH_S1A_EEENS5_IJSC_SH_EEEEEEEvS1F_EENS_8epilogue10collective6detail29Sm90TmaWarpSpecializedAdapterINS1M_15DefaultEpilogueISJ_SK_SK_NS1L_6thread17LinearCombinationISJ_Li1EffLNS1Q_9ScaleType4KindE0ELNS_15FloatRoundStyleE2ESJ_EENS1_15EpilogueDefaultEEEEEvvEEEEvNT_6ParamsE --------------------------
	.section	.nv.constant0._ZN7cutlass13device_kernelINS_4gemm6kernel13GemmUniversalIN4cute5tupleIJiiiiEEENS1_10collective13CollectiveMmaINS1_34MainloopSm90TmaGmmaWarpSpecializedILi7ENS5_IJNS4_1CILi4EEESB_NSA_ILi1EEEEEENS1_35KernelTmaWarpSpecializedCooperativeEEENS5_IJNSA_ILi128EEESG_NSA_ILi64EEEEEENS_6half_tENS5_IJlSC_lEEESJ_NS5_IJSC_llEEENS4_8TiledMMAINS4_8MMA_AtomIJNS4_4SM904GMMA26MMA_64x128x16_F32F16F16_SSILNSP_5MajorE0ELSR_1ELNSP_7ScaleInE1ELSS_1EEEEEENS4_6LayoutINS5_IJNSA_ILi2EEESC_SC_EEENS5_IJSC_NSA_ILi0EEESY_EEEEENS5_IJNS4_10UnderscoreES11_S11_EEEEENS4_23SM90_TMA_LOAD_MULTICASTENS4_14ComposedLayoutINS4_7SwizzleILi3ELi4ELi3EEENS4_18smem_ptr_flag_bitsILi16EEENSV_INS5_IJNSA_ILi8EEESH_EEENS5_IJSH_SC_EEEEEEEvNS4_8identityES14_NS15_IS17_S19_NSV_INS5_IJSH_S1A_EEENS5_IJSC_SH_EEEEEEEvS1F_EENS_8epilogue10collective6detail29Sm90TmaWarpSpecializedAdapterINS1M_15DefaultEpilogueISJ_SK_SK_NS1L_6thread17LinearCombinationISJ_Li1EffLNS1Q_9ScaleType4KindE0ELNS_15FloatRoundStyleE2ESJ_EENS1_15EpilogueDefaultEEEEEvvEEEEvNT_6ParamsE,"a",@progbits
	.sectionflags	@""
	.align	4
.nv.constant0._ZN7cutlass13device_kernelINS_4gemm6kernel13GemmUniversalIN4cute5tupleIJiiiiEEENS1_10collective13CollectiveMmaINS1_34MainloopSm90TmaGmmaWarpSpecializedILi7ENS5_IJNS4_1CILi4EEESB_NSA_ILi1EEEEEENS1_35KernelTmaWarpSpecializedCooperativeEEENS5_IJNSA_ILi128EEESG_NSA_ILi64EEEEEENS_6half_tENS5_IJlSC_lEEESJ_NS5_IJSC_llEEENS4_8TiledMMAINS4_8MMA_AtomIJNS4_4SM904GMMA26MMA_64x128x16_F32F16F16_SSILNSP_5MajorE0ELSR_1ELNSP_7ScaleInE1ELSS_1EEEEEENS4_6LayoutINS5_IJNSA_ILi2EEESC_SC_EEENS5_IJSC_NSA_ILi0EEESY_EEEEENS5_IJNS4_10UnderscoreES11_S11_EEEEENS4_23SM90_TMA_LOAD_MULTICASTENS4_14ComposedLayoutINS4_7SwizzleILi3ELi4ELi3EEENS4_18smem_ptr_flag_bitsILi16EEENSV_INS5_IJNSA_ILi8EEESH_EEENS5_IJSH_SC_EEEEEEEvNS4_8identityES14_NS15_IS17_S19_NSV_INS5_IJSH_S1A_EEENS5_IJSC_SH_EEEEEEEvS1F_EENS_8epilogue10collective6detail29Sm90TmaWarpSpecializedAdapterINS1M_15DefaultEpilogueISJ_SK_SK_NS1L_6thread17LinearCombinationISJ_Li1EffLNS1Q_9ScaleType4KindE0ELNS_15FloatRoundStyleE2ESJ_EENS1_15EpilogueDefaultEEEEEvvEEEEvNT_6ParamsE:
	.zero		1664


//--------------------- SYMBOLS --------------------------

	.type		.nv.reservedSmem.offset0,@object
	.size		.nv.reservedSmem.offset0,0x4
	.type		__assertfail,@function
